//
// Generated by NVIDIA NVVM Compiler
//
// Compiler Build ID: CL-36424714
// Cuda compilation tools, release 13.0, V13.0.88
// Based on NVVM 20.0.0
//

.version 9.0
.target sm_100
.address_size 64

	// .globl	_Z17init_random_stateP17curandStateXORWOWm
.global .align 4 .b8 precalc_xorwow_matrix[102400];
.global .align 4 .b8 precalc_xorwow_offset_matrix[102400];
.global .align 4 .b8 mrg32k3aM1[2304];
.global .align 4 .b8 mrg32k3aM2[2304];
.global .align 4 .b8 mrg32k3aM1SubSeq[2016];
.global .align 4 .b8 mrg32k3aM2SubSeq[2016];
.global .align 4 .b8 mrg32k3aM1Seq[2304];
.global .align 4 .b8 mrg32k3aM2Seq[2304];
.const .align 8 .b8 __cr_lgamma_table[72];

.visible .entry _Z17init_random_stateP17curandStateXORWOWm(
	.param .u64 .ptr .align 1 _Z17init_random_stateP17curandStateXORWOWm_param_0,
	.param .u64 _Z17init_random_stateP17curandStateXORWOWm_param_1
)
{
	.reg .pred 	%p<24>;
	.reg .b32 	%r<413>;
	.reg .b64 	%rd<19>;

	ld.param.u64 	%rd8, [_Z17init_random_stateP17curandStateXORWOWm_param_0];
	ld.param.u64 	%rd9, [_Z17init_random_stateP17curandStateXORWOWm_param_1];
	cvta.to.global.u64 	%rd10, %rd8;
	mov.u32 	%r182, %tid.x;
	mov.u32 	%r183, %ctaid.x;
	mov.u32 	%r184, %ntid.x;
	mad.lo.s32 	%r185, %r183, %r184, %r182;
	cvt.s64.s32 	%rd18, %r185;
	mul.wide.s32 	%rd11, %r185, 48;
	add.s64 	%rd2, %rd10, %rd11;
	cvt.u32.u64 	%r186, %rd9;
	xor.b32  	%r187, %r186, -1429050551;
	mul.lo.s32 	%r188, %r187, 1099087573;
	{ .reg .b32 tmp; mov.b64 {tmp, %r189}, %rd9; }
	xor.b32  	%r190, %r189, -136515619;
	mul.lo.s32 	%r191, %r190, -1703105765;
	add.s32 	%r192, %r188, %r191;
	add.s32 	%r193, %r192, 6615241;
	add.s32 	%r194, %r188, 123456789;
	st.global.v2.u32 	[%rd2], {%r193, %r194};
	xor.b32  	%r195, %r188, 362436069;
	add.s32 	%r196, %r191, 521288629;
	st.global.v2.u32 	[%rd2+8], {%r195, %r196};
	xor.b32  	%r197, %r191, 88675123;
	add.s32 	%r198, %r188, 5783321;
	st.global.v2.u32 	[%rd2+16], {%r197, %r198};
	setp.eq.s32 	%p1, %r185, 0;
	@%p1 bra 	$L__BB0_42;
	mov.b32 	%r319, 0;
$L__BB0_2:
	and.b64  	%rd4, %rd18, 3;
	setp.eq.s64 	%p2, %rd4, 0;
	@%p2 bra 	$L__BB0_41;
	mul.wide.u32 	%rd12, %r319, 3200;
	mov.u64 	%rd13, precalc_xorwow_matrix;
	add.s64 	%rd5, %rd13, %rd12;
	cvt.u32.u64 	%r2, %rd4;
	mov.b32 	%r320, 0;
$L__BB0_4:
	mov.b32 	%r333, 0;
	mov.u32 	%r334, %r333;
	mov.u32 	%r335, %r333;
	mov.u32 	%r336, %r333;
	mov.u32 	%r337, %r333;
	mov.u32 	%r326, %r333;
$L__BB0_5:
	mul.wide.u32 	%rd14, %r326, 4;
	add.s64 	%rd15, %rd2, %rd14;
	ld.global.u32 	%r10, [%rd15+4];
	shl.b32 	%r11, %r326, 5;
	mov.b32 	%r332, 0;
$L__BB0_6:
	.pragma "nounroll";
	shr.u32 	%r203, %r10, %r332;
	and.b32  	%r204, %r203, 1;
	setp.eq.b32 	%p3, %r204, 1;
	not.pred 	%p4, %p3;
	add.s32 	%r205, %r11, %r332;
	mul.lo.s32 	%r206, %r205, 5;
	mul.wide.u32 	%rd16, %r206, 4;
	add.s64 	%rd6, %rd5, %rd16;
	@%p4 bra 	$L__BB0_8;
	ld.global.u32 	%r207, [%rd6];
	xor.b32  	%r337, %r337, %r207;
	ld.global.u32 	%r208, [%rd6+4];
	xor.b32  	%r336, %r336, %r208;
	ld.global.u32 	%r209, [%rd6+8];
	xor.b32  	%r335, %r335, %r209;
	ld.global.u32 	%r210, [%rd6+12];
	xor.b32  	%r334, %r334, %r210;
	ld.global.u32 	%r211, [%rd6+16];
	xor.b32  	%r333, %r333, %r211;
$L__BB0_8:
	and.b32  	%r213, %r203, 2;
	setp.eq.s32 	%p5, %r213, 0;
	@%p5 bra 	$L__BB0_10;
	ld.global.u32 	%r214, [%rd6+20];
	xor.b32  	%r337, %r337, %r214;
	ld.global.u32 	%r215, [%rd6+24];
	xor.b32  	%r336, %r336, %r215;
	ld.global.u32 	%r216, [%rd6+28];
	xor.b32  	%r335, %r335, %r216;
	ld.global.u32 	%r217, [%rd6+32];
	xor.b32  	%r334, %r334, %r217;
	ld.global.u32 	%r218, [%rd6+36];
	xor.b32  	%r333, %r333, %r218;
$L__BB0_10:
	and.b32  	%r220, %r203, 4;
	setp.eq.s32 	%p6, %r220, 0;
	@%p6 bra 	$L__BB0_12;
	ld.global.u32 	%r221, [%rd6+40];
	xor.b32  	%r337, %r337, %r221;
	ld.global.u32 	%r222, [%rd6+44];
	xor.b32  	%r336, %r336, %r222;
	ld.global.u32 	%r223, [%rd6+48];
	xor.b32  	%r335, %r335, %r223;
	ld.global.u32 	%r224, [%rd6+52];
	xor.b32  	%r334, %r334, %r224;
	ld.global.u32 	%r225, [%rd6+56];
	xor.b32  	%r333, %r333, %r225;
$L__BB0_12:
	and.b32  	%r227, %r203, 8;
	setp.eq.s32 	%p7, %r227, 0;
	@%p7 bra 	$L__BB0_14;
	ld.global.u32 	%r228, [%rd6+60];
	xor.b32  	%r337, %r337, %r228;
	ld.global.u32 	%r229, [%rd6+64];
	xor.b32  	%r336, %r336, %r229;
	ld.global.u32 	%r230, [%rd6+68];
	xor.b32  	%r335, %r335, %r230;
	ld.global.u32 	%r231, [%rd6+72];
	xor.b32  	%r334, %r334, %r231;
	ld.global.u32 	%r232, [%rd6+76];
	xor.b32  	%r333, %r333, %r232;
$L__BB0_14:
	and.b32  	%r234, %r203, 16;
	setp.eq.s32 	%p8, %r234, 0;
	@%p8 bra 	$L__BB0_16;
	ld.global.u32 	%r235, [%rd6+80];
	xor.b32  	%r337, %r337, %r235;
	ld.global.u32 	%r236, [%rd6+84];
	xor.b32  	%r336, %r336, %r236;
	ld.global.u32 	%r237, [%rd6+88];
	xor.b32  	%r335, %r335, %r237;
	ld.global.u32 	%r238, [%rd6+92];
	xor.b32  	%r334, %r334, %r238;
	ld.global.u32 	%r239, [%rd6+96];
	xor.b32  	%r333, %r333, %r239;
$L__BB0_16:
	and.b32  	%r241, %r203, 32;
	setp.eq.s32 	%p9, %r241, 0;
	@%p9 bra 	$L__BB0_18;
	ld.global.u32 	%r242, [%rd6+100];
	xor.b32  	%r337, %r337, %r242;
	ld.global.u32 	%r243, [%rd6+104];
	xor.b32  	%r336, %r336, %r243;
	ld.global.u32 	%r244, [%rd6+108];
	xor.b32  	%r335, %r335, %r244;
	ld.global.u32 	%r245, [%rd6+112];
	xor.b32  	%r334, %r334, %r245;
	ld.global.u32 	%r246, [%rd6+116];
	xor.b32  	%r333, %r333, %r246;
$L__BB0_18:
	and.b32  	%r248, %r203, 64;
	setp.eq.s32 	%p10, %r248, 0;
	@%p10 bra 	$L__BB0_20;
	ld.global.u32 	%r249, [%rd6+120];
	xor.b32  	%r337, %r337, %r249;
	ld.global.u32 	%r250, [%rd6+124];
	xor.b32  	%r336, %r336, %r250;
	ld.global.u32 	%r251, [%rd6+128];
	xor.b32  	%r335, %r335, %r251;
	ld.global.u32 	%r252, [%rd6+132];
	xor.b32  	%r334, %r334, %r252;
	ld.global.u32 	%r253, [%rd6+136];
	xor.b32  	%r333, %r333, %r253;
$L__BB0_20:
	and.b32  	%r255, %r203, 128;
	setp.eq.s32 	%p11, %r255, 0;
	@%p11 bra 	$L__BB0_22;
	ld.global.u32 	%r256, [%rd6+140];
	xor.b32  	%r337, %r337, %r256;
	ld.global.u32 	%r257, [%rd6+144];
	xor.b32  	%r336, %r336, %r257;
	ld.global.u32 	%r258, [%rd6+148];
	xor.b32  	%r335, %r335, %r258;
	ld.global.u32 	%r259, [%rd6+152];
	xor.b32  	%r334, %r334, %r259;
	ld.global.u32 	%r260, [%rd6+156];
	xor.b32  	%r333, %r333, %r260;
$L__BB0_22:
	and.b32  	%r262, %r203, 256;
	setp.eq.s32 	%p12, %r262, 0;
	@%p12 bra 	$L__BB0_24;
	ld.global.u32 	%r263, [%rd6+160];
	xor.b32  	%r337, %r337, %r263;
	ld.global.u32 	%r264, [%rd6+164];
	xor.b32  	%r336, %r336, %r264;
	ld.global.u32 	%r265, [%rd6+168];
	xor.b32  	%r335, %r335, %r265;
	ld.global.u32 	%r266, [%rd6+172];
	xor.b32  	%r334, %r334, %r266;
	ld.global.u32 	%r267, [%rd6+176];
	xor.b32  	%r333, %r333, %r267;
$L__BB0_24:
	and.b32  	%r269, %r203, 512;
	setp.eq.s32 	%p13, %r269, 0;
	@%p13 bra 	$L__BB0_26;
	ld.global.u32 	%r270, [%rd6+180];
	xor.b32  	%r337, %r337, %r270;
	ld.global.u32 	%r271, [%rd6+184];
	xor.b32  	%r336, %r336, %r271;
	ld.global.u32 	%r272, [%rd6+188];
	xor.b32  	%r335, %r335, %r272;
	ld.global.u32 	%r273, [%rd6+192];
	xor.b32  	%r334, %r334, %r273;
	ld.global.u32 	%r274, [%rd6+196];
	xor.b32  	%r333, %r333, %r274;
$L__BB0_26:
	and.b32  	%r276, %r203, 1024;
	setp.eq.s32 	%p14, %r276, 0;
	@%p14 bra 	$L__BB0_28;
	ld.global.u32 	%r277, [%rd6+200];
	xor.b32  	%r337, %r337, %r277;
	ld.global.u32 	%r278, [%rd6+204];
	xor.b32  	%r336, %r336, %r278;
	ld.global.u32 	%r279, [%rd6+208];
	xor.b32  	%r335, %r335, %r279;
	ld.global.u32 	%r280, [%rd6+212];
	xor.b32  	%r334, %r334, %r280;
	ld.global.u32 	%r281, [%rd6+216];
	xor.b32  	%r333, %r333, %r281;
$L__BB0_28:
	and.b32  	%r283, %r203, 2048;
	setp.eq.s32 	%p15, %r283, 0;
	@%p15 bra 	$L__BB0_30;
	ld.global.u32 	%r284, [%rd6+220];
	xor.b32  	%r337, %r337, %r284;
	ld.global.u32 	%r285, [%rd6+224];
	xor.b32  	%r336, %r336, %r285;
	ld.global.u32 	%r286, [%rd6+228];
	xor.b32  	%r335, %r335, %r286;
	ld.global.u32 	%r287, [%rd6+232];
	xor.b32  	%r334, %r334, %r287;
	ld.global.u32 	%r288, [%rd6+236];
	xor.b32  	%r333, %r333, %r288;
$L__BB0_30:
	and.b32  	%r290, %r203, 4096;
	setp.eq.s32 	%p16, %r290, 0;
	@%p16 bra 	$L__BB0_32;
	ld.global.u32 	%r291, [%rd6+240];
	xor.b32  	%r337, %r337, %r291;
	ld.global.u32 	%r292, [%rd6+244];
	xor.b32  	%r336, %r336, %r292;
	ld.global.u32 	%r293, [%rd6+248];
	xor.b32  	%r335, %r335, %r293;
	ld.global.u32 	%r294, [%rd6+252];
	xor.b32  	%r334, %r334, %r294;
	ld.global.u32 	%r295, [%rd6+256];
	xor.b32  	%r333, %r333, %r295;
$L__BB0_32:
	and.b32  	%r297, %r203, 8192;
	setp.eq.s32 	%p17, %r297, 0;
	@%p17 bra 	$L__BB0_34;
	ld.global.u32 	%r298, [%rd6+260];
	xor.b32  	%r337, %r337, %r298;
	ld.global.u32 	%r299, [%rd6+264];
	xor.b32  	%r336, %r336, %r299;
	ld.global.u32 	%r300, [%rd6+268];
	xor.b32  	%r335, %r335, %r300;
	ld.global.u32 	%r301, [%rd6+272];
	xor.b32  	%r334, %r334, %r301;
	ld.global.u32 	%r302, [%rd6+276];
	xor.b32  	%r333, %r333, %r302;
$L__BB0_34:
	and.b32  	%r304, %r203, 16384;
	setp.eq.s32 	%p18, %r304, 0;
	@%p18 bra 	$L__BB0_36;
	ld.global.u32 	%r305, [%rd6+280];
	xor.b32  	%r337, %r337, %r305;
	ld.global.u32 	%r306, [%rd6+284];
	xor.b32  	%r336, %r336, %r306;
	ld.global.u32 	%r307, [%rd6+288];
	xor.b32  	%r335, %r335, %r307;
	ld.global.u32 	%r308, [%rd6+292];
	xor.b32  	%r334, %r334, %r308;
	ld.global.u32 	%r309, [%rd6+296];
	xor.b32  	%r333, %r333, %r309;
$L__BB0_36:
	and.b32  	%r311, %r203, 32768;
	setp.eq.s32 	%p19, %r311, 0;
	@%p19 bra 	$L__BB0_38;
	ld.global.u32 	%r312, [%rd6+300];
	xor.b32  	%r337, %r337, %r312;
	ld.global.u32 	%r313, [%rd6+304];
	xor.b32  	%r336, %r336, %r313;
	ld.global.u32 	%r314, [%rd6+308];
	xor.b32  	%r335, %r335, %r314;
	ld.global.u32 	%r315, [%rd6+312];
	xor.b32  	%r334, %r334, %r315;
	ld.global.u32 	%r316, [%rd6+316];
	xor.b32  	%r333, %r333, %r316;
$L__BB0_38:
	add.s32 	%r332, %r332, 16;
	setp.ne.s32 	%p20, %r332, 32;
	@%p20 bra 	$L__BB0_6;
	mad.lo.s32 	%r317, %r326, -31, %r11;
	add.s32 	%r326, %r317, 1;
	setp.ne.s32 	%p21, %r326, 5;
	@%p21 bra 	$L__BB0_5;
	st.global.u32 	[%rd2+4], %r337;
	st.global.u32 	[%rd2+8], %r336;
	st.global.u32 	[%rd2+12], %r335;
	st.global.u32 	[%rd2+16], %r334;
	st.global.u32 	[%rd2+20], %r333;
	add.s32 	%r320, %r320, 1;
	setp.lt.u32 	%p22, %r320, %r2;
	@%p22 bra 	$L__BB0_4;
$L__BB0_41:
	shr.u64 	%rd7, %rd18, 2;
	add.s32 	%r319, %r319, 1;
	setp.gt.u64 	%p23, %rd18, 3;
	mov.u64 	%rd18, %rd7;
	@%p23 bra 	$L__BB0_2;
$L__BB0_42:
	mov.b32 	%r318, 0;
	st.global.v2.u32 	[%rd2+24], {%r318, %r318};
	st.global.u32 	[%rd2+32], %r318;
	mov.b64 	%rd17, 0;
	st.global.u64 	[%rd2+40], %rd17;
	ret;

}
	// .globl	_Z13select_actionP17curandStateXORWOWPfPii
.visible .entry _Z13select_actionP17curandStateXORWOWPfPii(
	.param .u64 .ptr .align 1 _Z13select_actionP17curandStateXORWOWPfPii_param_0,
	.param .u64 .ptr .align 1 _Z13select_actionP17curandStateXORWOWPfPii_param_1,
	.param .u64 .ptr .align 1 _Z13select_actionP17curandStateXORWOWPfPii_param_2,
	.param .u32 _Z13select_actionP17curandStateXORWOWPfPii_param_3
)
{
	.reg .pred 	%p<4>;
	.reg .b32 	%r<31>;
	.reg .b32 	%f<4>;
	.reg .b64 	%rd<13>;

	ld.param.u64 	%rd4, [_Z13select_actionP17curandStateXORWOWPfPii_param_0];
	ld.param.u64 	%rd2, [_Z13select_actionP17curandStateXORWOWPfPii_param_1];
	ld.param.u64 	%rd3, [_Z13select_actionP17curandStateXORWOWPfPii_param_2];
	ld.param.u32 	%r6, [_Z13select_actionP17curandStateXORWOWPfPii_param_3];
	cvta.to.global.u64 	%rd5, %rd4;
	mov.u32 	%r8, %tid.x;
	mov.u32 	%r9, %ctaid.x;
	mov.u32 	%r10, %ntid.x;
	mad.lo.s32 	%r1, %r9, %r10, %r8;
	mul.wide.s32 	%rd6, %r1, 48;
	add.s64 	%rd7, %rd5, %rd6;
	ld.global.v2.u32 	{%r11, %r12}, [%rd7];
	shr.u32 	%r13, %r12, 2;
	xor.b32  	%r14, %r13, %r12;
	ld.global.v2.u32 	{%r15, %r16}, [%rd7+8];
	ld.global.v2.u32 	{%r17, %r18}, [%rd7+16];
	st.global.v2.u32 	[%rd7+8], {%r16, %r17};
	shl.b32 	%r19, %r18, 4;
	shl.b32 	%r20, %r14, 1;
	xor.b32  	%r21, %r20, %r19;
	xor.b32  	%r22, %r21, %r14;
	xor.b32  	%r23, %r22, %r18;
	st.global.v2.u32 	[%rd7+16], {%r18, %r23};
	add.s32 	%r24, %r11, 362437;
	st.global.v2.u32 	[%rd7], {%r24, %r15};
	add.s32 	%r25, %r23, %r24;
	cvt.rn.f32.u32 	%f2, %r25;
	fma.rn.f32 	%f1, %f2, 0f2F800000, 0f2F000000;
	setp.lt.s32 	%p1, %r6, 1;
	mov.b32 	%r30, 0;
	@%p1 bra 	$L__BB1_4;
	mul.lo.s32 	%r2, %r6, %r1;
	cvta.to.global.u64 	%rd1, %rd2;
	mov.b32 	%r29, 0;
$L__BB1_2:
	add.s32 	%r27, %r29, %r2;
	mul.wide.s32 	%rd8, %r27, 4;
	add.s64 	%rd9, %rd1, %rd8;
	ld.global.f32 	%f3, [%rd9];
	setp.lt.f32 	%p2, %f1, %f3;
	mov.u32 	%r30, %r29;
	@%p2 bra 	$L__BB1_4;
	add.s32 	%r29, %r29, 1;
	setp.ne.s32 	%p3, %r29, %r6;
	mov.b32 	%r30, 0;
	@%p3 bra 	$L__BB1_2;
$L__BB1_4:
	cvta.to.global.u64 	%rd10, %rd3;
	mul.wide.s32 	%rd11, %r1, 4;
	add.s64 	%rd12, %rd10, %rd11;
	st.global.u32 	[%rd12], %r30;
	ret;

}
	// .globl	_Z13update_policyPfS_S_fi
.visible .entry _Z13update_policyPfS_S_fi(
	.param .u64 .ptr .align 1 _Z13update_policyPfS_S_fi_param_0,
	.param .u64 .ptr .align 1 _Z13update_policyPfS_S_fi_param_1,
	.param .u64 .ptr .align 1 _Z13update_policyPfS_S_fi_param_2,
	.param .f32 _Z13update_policyPfS_S_fi_param_3,
	.param .u32 _Z13update_policyPfS_S_fi_param_4
)
{
	.reg .pred 	%p<10>;
	.reg .b32 	%r<30>;
	.reg .b32 	%f<155>;
	.reg .b64 	%rd<23>;

	ld.param.u64 	%rd7, [_Z13update_policyPfS_S_fi_param_0];
	ld.param.u64 	%rd6, [_Z13update_policyPfS_S_fi_param_1];
	ld.param.u64 	%rd8, [_Z13update_policyPfS_S_fi_param_2];
	ld.param.f32 	%f3, [_Z13update_policyPfS_S_fi_param_3];
	ld.param.u32 	%r15, [_Z13update_policyPfS_S_fi_param_4];
	cvta.to.global.u64 	%rd1, %rd8;
	cvta.to.global.u64 	%rd2, %rd7;
	setp.lt.s32 	%p1, %r15, 1;
	@%p1 bra 	$L__BB2_12;
	mov.u32 	%r17, %ntid.x;
	mov.u32 	%r18, %ctaid.x;
	mov.u32 	%r19, %tid.x;
	mad.lo.s32 	%r20, %r18, %r17, %r19;
	cvta.to.global.u64 	%rd9, %rd6;
	mul.lo.s32 	%r1, %r15, %r20;
	mov.f32 	%f4, 0f3F800000;
	sub.f32 	%f1, %f4, %f3;
	add.f32 	%f2, %f3, 0f3F800000;
	mul.wide.s32 	%rd10, %r20, 4;
	add.s64 	%rd3, %rd9, %rd10;
	and.b32  	%r2, %r15, 7;
	setp.lt.u32 	%p2, %r15, 8;
	mov.b32 	%r28, 0;
	@%p2 bra 	$L__BB2_4;
	and.b32  	%r28, %r15, 2147483640;
	neg.s32 	%r26, %r28;
	add.s64 	%rd4, %rd2, 16;
	add.s64 	%rd5, %rd1, 16;
	mov.u32 	%r25, %r1;
$L__BB2_3:
	.pragma "nounroll";
	mul.wide.s32 	%rd11, %r25, 4;
	add.s64 	%rd12, %rd4, %rd11;
	add.s64 	%rd13, %rd5, %rd11;
	ld.global.f32 	%f5, [%rd12+-16];
	ld.global.f32 	%f6, [%rd13+-16];
	div.rn.f32 	%f7, %f5, %f6;
	max.f32 	%f8, %f7, %f1;
	min.f32 	%f9, %f8, %f2;
	ld.global.f32 	%f10, [%rd3];
	mul.f32 	%f11, %f7, %f10;
	mul.f32 	%f12, %f10, %f9;
	max.f32 	%f13, %f11, %f12;
	mul.f32 	%f14, %f5, %f13;
	st.global.f32 	[%rd12+-16], %f14;
	ld.global.f32 	%f15, [%rd12+-12];
	ld.global.f32 	%f16, [%rd13+-12];
	div.rn.f32 	%f17, %f15, %f16;
	max.f32 	%f18, %f17, %f1;
	min.f32 	%f19, %f18, %f2;
	ld.global.f32 	%f20, [%rd3];
	mul.f32 	%f21, %f17, %f20;
	mul.f32 	%f22, %f20, %f19;
	max.f32 	%f23, %f21, %f22;
	mul.f32 	%f24, %f15, %f23;
	st.global.f32 	[%rd12+-12], %f24;
	ld.global.f32 	%f25, [%rd12+-8];
	ld.global.f32 	%f26, [%rd13+-8];
	div.rn.f32 	%f27, %f25, %f26;
	max.f32 	%f28, %f27, %f1;
	min.f32 	%f29, %f28, %f2;
	ld.global.f32 	%f30, [%rd3];
	mul.f32 	%f31, %f27, %f30;
	mul.f32 	%f32, %f30, %f29;
	max.f32 	%f33, %f31, %f32;
	mul.f32 	%f34, %f25, %f33;
	st.global.f32 	[%rd12+-8], %f34;
	ld.global.f32 	%f35, [%rd12+-4];
	ld.global.f32 	%f36, [%rd13+-4];
	div.rn.f32 	%f37, %f35, %f36;
	max.f32 	%f38, %f37, %f1;
	min.f32 	%f39, %f38, %f2;
	ld.global.f32 	%f40, [%rd3];
	mul.f32 	%f41, %f37, %f40;
	mul.f32 	%f42, %f40, %f39;
	max.f32 	%f43, %f41, %f42;
	mul.f32 	%f44, %f35, %f43;
	st.global.f32 	[%rd12+-4], %f44;
	ld.global.f32 	%f45, [%rd12];
	ld.global.f32 	%f46, [%rd13];
	div.rn.f32 	%f47, %f45, %f46;
	max.f32 	%f48, %f47, %f1;
	min.f32 	%f49, %f48, %f2;
	ld.global.f32 	%f50, [%rd3];
	mul.f32 	%f51, %f47, %f50;
	mul.f32 	%f52, %f50, %f49;
	max.f32 	%f53, %f51, %f52;
	mul.f32 	%f54, %f45, %f53;
	st.global.f32 	[%rd12], %f54;
	ld.global.f32 	%f55, [%rd12+4];
	ld.global.f32 	%f56, [%rd13+4];
	div.rn.f32 	%f57, %f55, %f56;
	max.f32 	%f58, %f57, %f1;
	min.f32 	%f59, %f58, %f2;
	ld.global.f32 	%f60, [%rd3];
	mul.f32 	%f61, %f57, %f60;
	mul.f32 	%f62, %f60, %f59;
	max.f32 	%f63, %f61, %f62;
	mul.f32 	%f64, %f55, %f63;
	st.global.f32 	[%rd12+4], %f64;
	ld.global.f32 	%f65, [%rd12+8];
	ld.global.f32 	%f66, [%rd13+8];
	div.rn.f32 	%f67, %f65, %f66;
	max.f32 	%f68, %f67, %f1;
	min.f32 	%f69, %f68, %f2;
	ld.global.f32 	%f70, [%rd3];
	mul.f32 	%f71, %f67, %f70;
	mul.f32 	%f72, %f70, %f69;
	max.f32 	%f73, %f71, %f72;
	mul.f32 	%f74, %f65, %f73;
	st.global.f32 	[%rd12+8], %f74;
	ld.global.f32 	%f75, [%rd12+12];
	ld.global.f32 	%f76, [%rd13+12];
	div.rn.f32 	%f77, %f75, %f76;
	max.f32 	%f78, %f77, %f1;
	min.f32 	%f79, %f78, %f2;
	ld.global.f32 	%f80, [%rd3];
	mul.f32 	%f81, %f77, %f80;
	mul.f32 	%f82, %f80, %f79;
	max.f32 	%f83, %f81, %f82;
	mul.f32 	%f84, %f75, %f83;
	st.global.f32 	[%rd12+12], %f84;
	add.s32 	%r26, %r26, 8;
	add.s32 	%r25, %r25, 8;
	setp.ne.s32 	%p3, %r26, 0;
	@%p3 bra 	$L__BB2_3;
$L__BB2_4:
	setp.eq.s32 	%p4, %r2, 0;
	@%p4 bra 	$L__BB2_12;
	and.b32  	%r10, %r15, 3;
	setp.lt.u32 	%p5, %r2, 4;
	@%p5 bra 	$L__BB2_7;
	add.s32 	%r21, %r28, %r1;
	mul.wide.s32 	%rd14, %r21, 4;
	add.s64 	%rd15, %rd2, %rd14;
	ld.global.f32 	%f85, [%rd15];
	add.s64 	%rd16, %rd1, %rd14;
	ld.global.f32 	%f86, [%rd16];
	div.rn.f32 	%f87, %f85, %f86;
	max.f32 	%f88, %f87, %f1;
	min.f32 	%f89, %f88, %f2;
	ld.global.f32 	%f90, [%rd3];
	mul.f32 	%f91, %f87, %f90;
	mul.f32 	%f92, %f90, %f89;
	max.f32 	%f93, %f91, %f92;
	mul.f32 	%f94, %f85, %f93;
	st.global.f32 	[%rd15], %f94;
	ld.global.f32 	%f95, [%rd15+4];
	ld.global.f32 	%f96, [%rd16+4];
	div.rn.f32 	%f97, %f95, %f96;
	max.f32 	%f98, %f97, %f1;
	min.f32 	%f99, %f98, %f2;
	ld.global.f32 	%f100, [%rd3];
	mul.f32 	%f101, %f97, %f100;
	mul.f32 	%f102, %f100, %f99;
	max.f32 	%f103, %f101, %f102;
	mul.f32 	%f104, %f95, %f103;
	st.global.f32 	[%rd15+4], %f104;
	ld.global.f32 	%f105, [%rd15+8];
	ld.global.f32 	%f106, [%rd16+8];
	div.rn.f32 	%f107, %f105, %f106;
	max.f32 	%f108, %f107, %f1;
	min.f32 	%f109, %f108, %f2;
	ld.global.f32 	%f110, [%rd3];
	mul.f32 	%f111, %f107, %f110;
	mul.f32 	%f112, %f110, %f109;
	max.f32 	%f113, %f111, %f112;
	mul.f32 	%f114, %f105, %f113;
	st.global.f32 	[%rd15+8], %f114;
	ld.global.f32 	%f115, [%rd15+12];
	ld.global.f32 	%f116, [%rd16+12];
	div.rn.f32 	%f117, %f115, %f116;
	max.f32 	%f118, %f117, %f1;
	min.f32 	%f119, %f118, %f2;
	ld.global.f32 	%f120, [%rd3];
	mul.f32 	%f121, %f117, %f120;
	mul.f32 	%f122, %f120, %f119;
	max.f32 	%f123, %f121, %f122;
	mul.f32 	%f124, %f115, %f123;
	st.global.f32 	[%rd15+12], %f124;
	add.s32 	%r28, %r28, 4;
$L__BB2_7:
	setp.eq.s32 	%p6, %r10, 0;
	@%p6 bra 	$L__BB2_12;
	setp.eq.s32 	%p7, %r10, 1;
	@%p7 bra 	$L__BB2_10;
	add.s32 	%r22, %r28, %r1;
	mul.wide.s32 	%rd17, %r22, 4;
	add.s64 	%rd18, %rd2, %rd17;
	ld.global.f32 	%f125, [%rd18];
	add.s64 	%rd19, %rd1, %rd17;
	ld.global.f32 	%f126, [%rd19];
	div.rn.f32 	%f127, %f125, %f126;
	max.f32 	%f128, %f127, %f1;
	min.f32 	%f129, %f128, %f2;
	ld.global.f32 	%f130, [%rd3];
	mul.f32 	%f131, %f127, %f130;
	mul.f32 	%f132, %f130, %f129;
	max.f32 	%f133, %f131, %f132;
	mul.f32 	%f134, %f125, %f133;
	st.global.f32 	[%rd18], %f134;
	ld.global.f32 	%f135, [%rd18+4];
	ld.global.f32 	%f136, [%rd19+4];
	div.rn.f32 	%f137, %f135, %f136;
	max.f32 	%f138, %f137, %f1;
	min.f32 	%f139, %f138, %f2;
	ld.global.f32 	%f140, [%rd3];
	mul.f32 	%f141, %f137, %f140;
	mul.f32 	%f142, %f140, %f139;
	max.f32 	%f143, %f141, %f142;
	mul.f32 	%f144, %f135, %f143;
	st.global.f32 	[%rd18+4], %f144;
	add.s32 	%r28, %r28, 2;
$L__BB2_10:
	and.b32  	%r23, %r15, 1;
	setp.eq.b32 	%p8, %r23, 1;
	not.pred 	%p9, %p8;
	@%p9 bra 	$L__BB2_12;
	add.s32 	%r24, %r28, %r1;
	mul.wide.s32 	%rd20, %r24, 4;
	add.s64 	%rd21, %rd2, %rd20;
	ld.global.f32 	%f145, [%rd21];
	add.s64 	%rd22, %rd1, %rd20;
	ld.global.f32 	%f146, [%rd22];
	div.rn.f32 	%f147, %f145, %f146;
	max.f32 	%f148, %f147, %f1;
	min.f32 	%f149, %f148, %f2;
	ld.global.f32 	%f150, [%rd3];
	mul.f32 	%f151, %f147, %f150;
	mul.f32 	%f152, %f150, %f149;
	max.f32 	%f153, %f151, %f152;
	mul.f32 	%f154, %f145, %f153;
	st.global.f32 	[%rd21], %f154;
$L__BB2_12:
	ret;

}


// ===== COMPILED SASS (sm_100) =====

	.target	sm_100

	.elftype	@"ET_EXEC"


//--------------------- .note.nv.tkinfo           --------------------------
	.section	.note.nv.tkinfo,"",@"SHT_NOTE"
	.sectionflags	@"SHF_NOTE_NV_TKINFO"
	.tkinfo
        /*0018*/ 	.word	0x00000002
        /*0030*/ 	.string	""
        /*0030*/ 	.string	"ptxas"
        /*0030*/ 	.string	"Cuda compilation tools, release 13.0, V13.0.88"
        /*0030*/ 	.string	"Build cuda_13.0.r13.0/compiler.36424714_0"
        /*0030*/ 	.string	"-arch sm_100 -m 64 "



//--------------------- .note.nv.cuinfo           --------------------------
	.section	.note.nv.cuinfo,"",@"SHT_NOTE"
	.sectionflags	@"SHF_NOTE_NV_CUINFO"
        /*0018*/ 	.short	0x0002
        /*001a*/ 	.short	0x0064
        /*001c*/ 	.short	0x0082
	.zero		2


//--------------------- .nv.info                  --------------------------
	.section	.nv.info,"",@"SHT_CUDA_INFO"
	.align	4


	//----- nvinfo : EIATTR_REGCOUNT
	.align		4
        /*0000*/ 	.byte	0x04, 0x2f
        /*0002*/ 	.short	(.L_10 - .L_9)
	.align		4
.L_9:
        /*0004*/ 	.word	index@(_Z17init_random_stateP17curandStateXORWOWm)
        /*0008*/ 	.word	0x0000001f


	//----- nvinfo : EIATTR_FRAME_SIZE
	.align		4
.L_10:
        /*000c*/ 	.byte	0x04, 0x11
        /*000e*/ 	.short	(.L_12 - .L_11)
	.align		4
.L_11:
        /*0010*/ 	.word	index@(_Z17init_random_stateP17curandStateXORWOWm)
        /*0014*/ 	.word	0x00000000


	//----- nvinfo : EIATTR_REGCOUNT
	.align		4
.L_12:
        /*0018*/ 	.byte	0x04, 0x2f
        /*001a*/ 	.short	(.L_14 - .L_13)
	.align		4
.L_13:
        /*001c*/ 	.word	index@(_Z13select_actionP17curandStateXORWOWPfPii)
        /*0020*/ 	.word	0x00000012


	//----- nvinfo : EIATTR_FRAME_SIZE
	.align		4
.L_14:
        /*0024*/ 	.byte	0x04, 0x11
        /*0026*/ 	.short	(.L_16 - .L_15)
	.align		4
.L_15:
        /*0028*/ 	.word	index@(_Z13select_actionP17curandStateXORWOWPfPii)
        /*002c*/ 	.word	0x00000000


	//----- nvinfo : EIATTR_REGCOUNT
	.align		4
.L_16:
        /*0030*/ 	.byte	0x04, 0x2f
        /*0032*/ 	.short	(.L_18 - .L_17)
	.align		4
.L_17:
        /*0034*/ 	.word	index@(_Z13update_policyPfS_S_fi)
        /*0038*/ 	.word	0x0000001b


	//----- nvinfo : EIATTR_FRAME_SIZE
	.align		4
.L_18:
        /*003c*/ 	.byte	0x04, 0x11
        /*003e*/ 	.short	(.L_20 - .L_19)
	.align		4
.L_19:
        /*0040*/ 	.word	index@($__internal_0_$__cuda_sm3x_div_rn_noftz_f32_slowpath)
        /*0044*/ 	.word	0x00000000


	//----- nvinfo : EIATTR_FRAME_SIZE
	.align		4
.L_20:
        /*0048*/ 	.byte	0x04, 0x11
        /*004a*/ 	.short	(.L_22 - .L_21)
	.align		4
.L_21:
        /*004c*/ 	.word	index@(_Z13update_policyPfS_S_fi)
        /*0050*/ 	.word	0x00000000


	//----- nvinfo : EIATTR_MIN_STACK_SIZE
	.align		4
.L_22:
        /*0054*/ 	.byte	0x04, 0x12
        /*0056*/ 	.short	(.L_24 - .L_23)
	.align		4
.L_23:
        /*0058*/ 	.word	index@(_Z13update_policyPfS_S_fi)
        /*005c*/ 	.word	0x00000000


	//----- nvinfo : EIATTR_MIN_STACK_SIZE
	.align		4
.L_24:
        /*0060*/ 	.byte	0x04, 0x12
        /*0062*/ 	.short	(.L_26 - .L_25)
	.align		4
.L_25:
        /*0064*/ 	.word	index@(_Z13select_actionP17curandStateXORWOWPfPii)
        /*0068*/ 	.word	0x00000000


	//----- nvinfo : EIATTR_MIN_STACK_SIZE
	.align		4
.L_26:
        /*006c*/ 	.byte	0x04, 0x12
        /*006e*/ 	.short	(.L_28 - .L_27)
	.align		4
.L_27:
        /*0070*/ 	.word	index@(_Z17init_random_stateP17curandStateXORWOWm)
        /*0074*/ 	.word	0x00000000
.L_28:


//--------------------- .nv.compat                --------------------------
	.section	.nv.compat,"",@"SHT_CUDA_COMPAT_INFO"
	.align	4
        /*0000*/ 	.byte	0x02, 0x09, 0x00, 0x00, 0x02, 0x02, 0x01, 0x00, 0x02, 0x05, 0x05, 0x00, 0x03, 0x07, 0x01, 0x01
        /*0010*/ 	.byte	0x02, 0x03, 0x00, 0x00, 0x02, 0x06, 0x01, 0x00, 0x04, 0x0b, 0x08, 0x00, 0x01, 0x00, 0x00, 0x00
        /*0020*/ 	.byte	0x00, 0x00, 0x00, 0x00


//--------------------- .nv.info._Z13update_policyPfS_S_fi --------------------------
	.section	.nv.info._Z13update_policyPfS_S_fi,"",@"SHT_CUDA_INFO"
	.sectionflags	@""
	.align	4


	//----- nvinfo : EIATTR_CUDA_API_VERSION
	.align		4
        /*0000*/ 	.byte	0x04, 0x37
        /*0002*/ 	.short	(.L_30 - .L_29)
.L_29:
        /*0004*/ 	.word	0x00000082


	//----- nvinfo : EIATTR_KPARAM_INFO
	.align		4
.L_30:
        /*0008*/ 	.byte	0x04, 0x17
        /*000a*/ 	.short	(.L_32 - .L_31)
.L_31:
        /*000c*/ 	.word	0x00000000
        /*0010*/ 	.short	0x0004
        /*0012*/ 	.short	0x001c
        /*0014*/ 	.byte	0x00, 0xf0, 0x11, 0x00


	//----- nvinfo : EIATTR_KPARAM_INFO
	.align		4
.L_32:
        /*0018*/ 	.byte	0x04, 0x17
        /*001a*/ 	.short	(.L_34 - .L_33)
.L_33:
        /*001c*/ 	.word	0x00000000
        /*0020*/ 	.short	0x0003
        /*0022*/ 	.short	0x0018
        /*0024*/ 	.byte	0x00, 0xf0, 0x11, 0x00


	//----- nvinfo : EIATTR_KPARAM_INFO
	.align		4
.L_34:
        /*0028*/ 	.byte	0x04, 0x17
        /*002a*/ 	.short	(.L_36 - .L_35)
.L_35:
        /*002c*/ 	.word	0x00000000
        /*0030*/ 	.short	0x0002
        /*0032*/ 	.short	0x0010
        /*0034*/ 	.byte	0x00, 0xf5, 0x21, 0x00


	//----- nvinfo : EIATTR_KPARAM_INFO
	.align		4
.L_36:
        /*0038*/ 	.byte	0x04, 0x17
        /*003a*/ 	.short	(.L_38 - .L_37)
.L_37:
        /*003c*/ 	.word	0x00000000
        /*0040*/ 	.short	0x0001
        /*0042*/ 	.short	0x0008
        /*0044*/ 	.byte	0x00, 0xf5, 0x21, 0x00


	//----- nvinfo : EIATTR_KPARAM_INFO
	.align		4
.L_38:
        /*0048*/ 	.byte	0x04, 0x17
        /*004a*/ 	.short	(.L_40 - .L_39)
.L_39:
        /*004c*/ 	.word	0x00000000
        /*0050*/ 	.short	0x0000
        /*0052*/ 	.short	0x0000
        /*0054*/ 	.byte	0x00, 0xf5, 0x21, 0x00


	//----- nvinfo : EIATTR_SPARSE_MMA_MASK
	.align		4
.L_40:
        /*0058*/ 	.byte	0x03, 0x50
        /*005a*/ 	.short	0x0000


	//----- nvinfo : EIATTR_MAXREG_COUNT
	.align		4
        /*005c*/ 	.byte	0x03, 0x1b
        /*005e*/ 	.short	0x00ff


	//----- nvinfo : EIATTR_MERCURY_ISA_VERSION
	.align		4
        /*0060*/ 	.byte	0x03, 0x5f
        /*0062*/ 	.short	0x0101


	//----- nvinfo : EIATTR_VRC_CTA_INIT_COUNT
	.align		4
        /*0064*/ 	.byte	0x02, 0x4a
	.zero		1
	.zero		1


	//----- nvinfo : EIATTR_EXIT_INSTR_OFFSETS
	.align		4
        /*0068*/ 	.byte	0x04, 0x1c
        /*006a*/ 	.short	(.L_42 - .L_41)


	//   ....[0]....
.L_41:
        /*006c*/ 	.word	0x00000030


	//   ....[1]....
        /*0070*/ 	.word	0x00000df0


	//   ....[2]....
        /*0074*/ 	.word	0x00001470


	//   ....[3]....
        /*0078*/ 	.word	0x00001810


	//   ....[4]....
        /*007c*/ 	.word	0x000019e0


	//----- nvinfo : EIATTR_CRS_STACK_SIZE
	.align		4
.L_42:
        /*0080*/ 	.byte	0x04, 0x1e
        /*0082*/ 	.short	(.L_44 - .L_43)
.L_43:
        /*0084*/ 	.word	0x00000000


	//----- nvinfo : EIATTR_CBANK_PARAM_SIZE
	.align		4
.L_44:
        /*0088*/ 	.byte	0x03, 0x19
        /*008a*/ 	.short	0x0020


	//----- nvinfo : EIATTR_PARAM_CBANK
	.align		4
        /*008c*/ 	.byte	0x04, 0x0a
        /*008e*/ 	.short	(.L_46 - .L_45)
	.align		4
.L_45:
        /*0090*/ 	.word	index@(.nv.constant0._Z13update_policyPfS_S_fi)
        /*0094*/ 	.short	0x0380
        /*0096*/ 	.short	0x0020


	//----- nvinfo : EIATTR_SW_WAR
	.align		4
.L_46:
        /*0098*/ 	.byte	0x04, 0x36
        /*009a*/ 	.short	(.L_48 - .L_47)
.L_47:
        /*009c*/ 	.word	0x00000008
.L_48:


//--------------------- .nv.info._Z13select_actionP17curandStateXORWOWPfPii --------------------------
	.section	.nv.info._Z13select_actionP17curandStateXORWOWPfPii,"",@"SHT_CUDA_INFO"
	.sectionflags	@""
	.align	4


	//----- nvinfo : EIATTR_CUDA_API_VERSION
	.align		4
        /*0000*/ 	.byte	0x04, 0x37
        /*0002*/ 	.short	(.L_50 - .L_49)
.L_49:
        /*0004*/ 	.word	0x00000082


	//----- nvinfo : EIATTR_KPARAM_INFO
	.align		4
.L_50:
        /*0008*/ 	.byte	0x04, 0x17
        /*000a*/ 	.short	(.L_52 - .L_51)
.L_51:
        /*000c*/ 	.word	0x00000000
        /*0010*/ 	.short	0x0003
        /*0012*/ 	.short	0x0018
        /*0014*/ 	.byte	0x00, 0xf0, 0x11, 0x00


	//----- nvinfo : EIATTR_KPARAM_INFO
	.align		4
.L_52:
        /*0018*/ 	.byte	0x04, 0x17
        /*001a*/ 	.short	(.L_54 - .L_53)
.L_53:
        /*001c*/ 	.word	0x00000000
        /*0020*/ 	.short	0x0002
        /*0022*/ 	.short	0x0010
        /*0024*/ 	.byte	0x00, 0xf5, 0x21, 0x00


	//----- nvinfo : EIATTR_KPARAM_INFO
	.align		4
.L_54:
        /*0028*/ 	.byte	0x04, 0x17
        /*002a*/ 	.short	(.L_56 - .L_55)
.L_55:
        /*002c*/ 	.word	0x00000000
        /*0030*/ 	.short	0x0001
        /*0032*/ 	.short	0x0008
        /*0034*/ 	.byte	0x00, 0xf5, 0x21, 0x00


	//----- nvinfo : EIATTR_KPARAM_INFO
	.align		4
.L_56:
        /*0038*/ 	.byte	0x04, 0x17
        /*003a*/ 	.short	(.L_58 - .L_57)
.L_57:
        /*003c*/ 	.word	0x00000000
        /*0040*/ 	.short	0x0000
        /*0042*/ 	.short	0x0000
        /*0044*/ 	.byte	0x00, 0xf5, 0x21, 0x00


	//----- nvinfo : EIATTR_SPARSE_MMA_MASK
	.align		4
.L_58:
        /*0048*/ 	.byte	0x03, 0x50
        /*004a*/ 	.short	0x0000


	//----- nvinfo : EIATTR_MAXREG_COUNT
	.align		4
        /*004c*/ 	.byte	0x03, 0x1b
        /*004e*/ 	.short	0x00ff


	//----- nvinfo : EIATTR_MERCURY_ISA_VERSION
	.align		4
        /*0050*/ 	.byte	0x03, 0x5f
        /*0052*/ 	.short	0x0101


	//----- nvinfo : EIATTR_VRC_CTA_INIT_COUNT
	.align		4
        /*0054*/ 	.byte	0x02, 0x4a
	.zero		1
	.zero		1


	//----- nvinfo : EIATTR_EXIT_INSTR_OFFSETS
	.align		4
        /*0058*/ 	.byte	0x04, 0x1c
        /*005a*/ 	.short	(.L_60 - .L_59)


	//   ....[0]....
.L_59:
        /*005c*/ 	.word	0x00000320


	//----- nvinfo : EIATTR_CRS_STACK_SIZE
	.align		4
.L_60:
        /*0060*/ 	.byte	0x04, 0x1e
        /*0062*/ 	.short	(.L_62 - .L_61)
.L_61:
        /*0064*/ 	.word	0x00000000


	//----- nvinfo : EIATTR_CBANK_PARAM_SIZE
	.align		4
.L_62:
        /*0068*/ 	.byte	0x03, 0x19
        /*006a*/ 	.short	0x001c


	//----- nvinfo : EIATTR_PARAM_CBANK
	.align		4
        /*006c*/ 	.byte	0x04, 0x0a
        /*006e*/ 	.short	(.L_64 - .L_63)
	.align		4
.L_63:
        /*0070*/ 	.word	index@(.nv.constant0._Z13select_actionP17curandStateXORWOWPfPii)
        /*0074*/ 	.short	0x0380
        /*0076*/ 	.short	0x001c


	//----- nvinfo : EIATTR_SW_WAR
	.align		4
.L_64:
        /*0078*/ 	.byte	0x04, 0x36
        /*007a*/ 	.short	(.L_66 - .L_65)
.L_65:
        /*007c*/ 	.word	0x00000008
.L_66:


//--------------------- .nv.info._Z17init_random_stateP17curandStateXORWOWm --------------------------
	.section	.nv.info._Z17init_random_stateP17curandStateXORWOWm,"",@"SHT_CUDA_INFO"
	.sectionflags	@""
	.align	4


	//----- nvinfo : EIATTR_CUDA_API_VERSION
	.align		4
        /*0000*/ 	.byte	0x04, 0x37
        /*0002*/ 	.short	(.L_68 - .L_67)
.L_67:
        /*0004*/ 	.word	0x00000082


	//----- nvinfo : EIATTR_KPARAM_INFO
	.align		4
.L_68:
        /*0008*/ 	.byte	0x04, 0x17
        /*000a*/ 	.short	(.L_70 - .L_69)
.L_69:
        /*000c*/ 	.word	0x00000000
        /*0010*/ 	.short	0x0001
        /*0012*/ 	.short	0x0008
        /*0014*/ 	.byte	0x00, 0xf0, 0x21, 0x00


	//----- nvinfo : EIATTR_KPARAM_INFO
	.align		4
.L_70:
        /*0018*/ 	.byte	0x04, 0x17
        /*001a*/ 	.short	(.L_72 - .L_71)
.L_71:
        /*001c*/ 	.word	0x00000000
        /*0020*/ 	.short	0x0000
        /*0022*/ 	.short	0x0000
        /*0024*/ 	.byte	0x00, 0xf5, 0x21, 0x00


	//----- nvinfo : EIATTR_SPARSE_MMA_MASK
	.align		4
.L_72:
        /*0028*/ 	.byte	0x03, 0x50
        /*002a*/ 	.short	0x0000


	//----- nvinfo : EIATTR_MAXREG_COUNT
	.align		4
        /*002c*/ 	.byte	0x03, 0x1b
        /*002e*/ 	.short	0x00ff


	//----- nvinfo : EIATTR_MERCURY_ISA_VERSION
	.align		4
        /*0030*/ 	.byte	0x03, 0x5f
        /*0032*/ 	.short	0x0101


	//----- nvinfo : EIATTR_VRC_CTA_INIT_COUNT
	.align		4
        /*0034*/ 	.byte	0x02, 0x4a
	.zero		1
	.zero		1


	//----- nvinfo : EIATTR_EXIT_INSTR_OFFSETS
	.align		4
        /*0038*/ 	.byte	0x04, 0x1c
        /*003a*/ 	.short	(.L_74 - .L_73)


	//   ....[0]....
.L_73:
        /*003c*/ 	.word	0x00000ed0


	//----- nvinfo : EIATTR_CRS_STACK_SIZE
	.align		4
.L_74:
        /*0040*/ 	.byte	0x04, 0x1e
        /*0042*/ 	.short	(.L_76 - .L_75)
.L_75:
        /*0044*/ 	.word	0x00000000


	//----- nvinfo : EIATTR_CBANK_PARAM_SIZE
	.align		4
.L_76:
        /*0048*/ 	.byte	0x03, 0x19
        /*004a*/ 	.short	0x0010


	//----- nvinfo : EIATTR_PARAM_CBANK
	.align		4
        /*004c*/ 	.byte	0x04, 0x0a
        /*004e*/ 	.short	(.L_78 - .L_77)
	.align		4
.L_77:
        /*0050*/ 	.word	index@(.nv.constant0._Z17init_random_stateP17curandStateXORWOWm)
        /*0054*/ 	.short	0x0380
        /*0056*/ 	.short	0x0010


	//----- nvinfo : EIATTR_SW_WAR
	.align		4
.L_78:
        /*0058*/ 	.byte	0x04, 0x36
        /*005a*/ 	.short	(.L_80 - .L_79)
.L_79:
        /*005c*/ 	.word	0x00000008
.L_80:


//--------------------- .nv.callgraph             --------------------------
	.section	.nv.callgraph,"",@"SHT_CUDA_CALLGRAPH"
	.align	4
	.sectionentsize	8
	.align		4
        /*0000*/ 	.word	0x00000000
	.align		4
        /*0004*/ 	.word	0xffffffff
	.align		4
        /*0008*/ 	.word	0x00000000
	.align		4
        /*000c*/ 	.word	0xfffffffe
	.align		4
        /*0010*/ 	.word	0x00000000
	.align		4
        /*0014*/ 	.word	0xfffffffd
	.align		4
        /*0018*/ 	.word	0x00000000
	.align		4
        /*001c*/ 	.word	0xfffffffc


//--------------------- .nv.constant4             --------------------------
	.section	.nv.constant4,"a",@progbits
	.align	8
	.align		8
.nv.constant4:
        /*0000*/ 	.dword	precalc_xorwow_matrix
	.align		8
        /*0008*/ 	.dword	precalc_xorwow_offset_matrix
	.align		8
        /*0010*/ 	.dword	mrg32k3aM1
	.align		8
        /*0018*/ 	.dword	mrg32k3aM2
	.align		8
        /*0020*/ 	.dword	mrg32k3aM1SubSeq
	.align		8
        /*0028*/ 	.dword	mrg32k3aM2SubSeq
	.align		8
        /*0030*/ 	.dword	mrg32k3aM1Seq
	.align		8
        /*0038*/ 	.dword	mrg32k3aM2Seq


//--------------------- .nv.constant3             --------------------------
	.section	.nv.constant3,"a",@progbits
	.align	8
.nv.constant3:
	.type		__cr_lgamma_table,@object
	.size		__cr_lgamma_table,(.L_8 - __cr_lgamma_table)
__cr_lgamma_table:
        /*0000*/ 	.byte	0x00, 0x00, 0x00, 0x00, 0x00, 0x00, 0x00, 0x00, 0x00, 0x00, 0x00, 0x00, 0x00, 0x00, 0x00, 0x00
        /*0010*/ 	.byte	0xef, 0x39, 0xfa, 0xfe, 0x42, 0x2e, 0xe6, 0x3f, 0x02, 0x20, 0x2a, 0xfa, 0x0b, 0xab, 0xfc, 0x3f
        /*0020*/ 	.byte	0xf9, 0x2c, 0x92, 0x7c, 0xa7, 0x6c, 0x09, 0x40, 0xc9, 0x79, 0x44, 0x3c, 0x64, 0x26, 0x13, 0x40
        /*0030*/ 	.byte	0xca, 0x01, 0xcf, 0x3a, 0x27, 0x51, 0x1a, 0x40, 0x30, 0xcc, 0x2d, 0xf3, 0xe1, 0x0c, 0x21, 0x40
        /*0040*/ 	.byte	0x0d, 0xb7, 0xfc, 0x82, 0x8e, 0x35, 0x25, 0x40
.L_8:


//--------------------- .text._Z13update_policyPfS_S_fi --------------------------
	.section	.text._Z13update_policyPfS_S_fi,"ax",@progbits
	.align	128
        .global         _Z13update_policyPfS_S_fi
        .type           _Z13update_policyPfS_S_fi,@function
        .size           _Z13update_policyPfS_S_fi,(.L_x_59 - _Z13update_policyPfS_S_fi)
        .other          _Z13update_policyPfS_S_fi,@"STO_CUDA_ENTRY STV_DEFAULT"
_Z13update_policyPfS_S_fi:
.text._Z13update_policyPfS_S_fi:
[----:B------:R-:W-:Y:S08]  /*0000*/  LDC R1, c[0x0][0x37c] ;  /* 0x0000df00ff017b82 */ /* 0x000ff00000000800 */
[----:B------:R-:W0:Y:S02]  /*0010*/  LDC R2, c[0x0][0x39c] ;  /* 0x0000e700ff027b82 */ /* 0x000e240000000800 */
[----:B0-----:R-:W-:-:S13]  /*0020*/  ISETP.GE.AND P0, PT, R2, 0x1, PT ;  /* 0x000000010200780c */ /* 0x001fda0003f06270 */
[----:B------:R-:W-:Y:S05]  /*0030*/  @!P0 EXIT ;  /* 0x000000000000894d */ /* 0x000fea0003800000 */
[----:B------:R-:W0:Y:S01]  /*0040*/  S2R R11, SR_CTAID.X ;  /* 0x00000000000b7919 */ /* 0x000e220000002500 */
[----:B------:R-:W1:Y:S01]  /*0050*/  LDC R12, c[0x0][0x398] ;  /* 0x0000e600ff0c7b82 */ /* 0x000e620000000800 */
[----:B------:R-:W0:Y:S01]  /*0060*/  LDCU UR4, c[0x0][0x360] ;  /* 0x00006c00ff0477ac */ /* 0x000e220008000800 */
[C---:B------:R-:W-:Y:S01]  /*0070*/  ISETP.GE.U32.AND P0, PT, R2.reuse, 0x8, PT ;  /* 0x000000080200780c */ /* 0x040fe20003f06070 */
[----:B------:R-:W0:Y:S01]  /*0080*/  S2R R0, SR_TID.X ;  /* 0x0000000000007919 */ /* 0x000e220000002100 */
[----:B------:R-:W-:Y:S01]  /*0090*/  HFMA2 R14, -RZ, RZ, 0, 0 ;  /* 0x00000000ff0e7431 */ /* 0x000fe200000001ff */
[----:B------:R-:W2:Y:S01]  /*00a0*/  LDCU.64 UR8, c[0x0][0x358] ;  /* 0x00006b00ff0877ac */ /* 0x000ea20008000a00 */
[----:B------:R-:W-:Y:S02]  /*00b0*/  LOP3.LUT R15, R2, 0x7, RZ, 0xc0, !PT ;  /* 0x00000007020f7812 */ /* 0x000fe400078ec0ff */
[----:B------:R-:W3:Y:S01]  /*00c0*/  LDC.64 R4, c[0x0][0x388] ;  /* 0x0000e200ff047b82 */ /* 0x000ee20000000a00 */
[C---:B-1----:R-:W-:Y:S01]  /*00d0*/  FADD R13, -R12.reuse, 1 ;  /* 0x3f8000000c0d7421 */ /* 0x042fe20000000100 */
[----:B------:R-:W-:Y:S01]  /*00e0*/  FADD R12, R12, 1 ;  /* 0x3f8000000c0c7421 */ /* 0x000fe20000000000 */
[----:B0-----:R-:W-:-:S04]  /*00f0*/  IMAD R11, R11, UR4, R0 ;  /* 0x000000040b0b7c24 */ /* 0x001fc8000f8e0200 */
[----:B---3--:R-:W-:-:S04]  /*0100*/  IMAD.WIDE R4, R11, 0x4, R4 ;  /* 0x000000040b047825 */ /* 0x008fc800078e0204 */
[----:B------:R-:W-:Y:S01]  /*0110*/  IMAD R11, R11, R2, RZ ;  /* 0x000000020b0b7224 */ /* 0x000fe200078e02ff */
[----:B--2---:R-:W-:Y:S06]  /*0120*/  @!P0 BRA `(.L_x_0) ;  /* 0x0000000c002c8947 */ /* 0x004fec0003800000 */
[----:B------:R-:W0:Y:S01]  /*0130*/  LDCU.64 UR6, c[0x0][0x380] ;  /* 0x00007000ff0677ac */ /* 0x000e220008000a00 */
[----:B------:R-:W-:Y:S02]  /*0140*/  LOP3.LUT R14, R2, 0x7ffffff8, RZ, 0xc0, !PT ;  /* 0x7ffffff8020e7812 */ /* 0x000fe400078ec0ff */
[----:B------:R-:W-:Y:S01]  /*0150*/  MOV R10, R11 ;  /* 0x0000000b000a7202 */ /* 0x000fe20000000f00 */
[----:B------:R-:W1:Y:S01]  /*0160*/  LDCU.64 UR4, c[0x0][0x390] ;  /* 0x00007200ff0477ac */ /* 0x000e620008000a00 */
[----:B------:R-:W-:Y:S01]  /*0170*/  IADD3 R3, PT, PT, -R14, RZ, RZ ;  /* 0x000000ff0e037210 */ /* 0x000fe20007ffe1ff */
[----:B0-----:R-:W-:Y:S02]  /*0180*/  UIADD3 UR6, UP0, UPT, UR6, 0x10, URZ ;  /* 0x0000001006067890 */ /* 0x001fe4000ff1e0ff */
[----:B-1----:R-:W-:Y:S02]  /*0190*/  UIADD3 UR4, UP1, UPT, UR4, 0x10, URZ ;  /* 0x0000001004047890 */ /* 0x002fe4000ff3e0ff */
[----:B------:R-:W-:-:S02]  /*01a0*/  UIADD3.X UR7, UPT, UPT, URZ, UR7, URZ, UP0, !UPT ;  /* 0x00000007ff077290 */ /* 0x000fc400087fe4ff */
[----:B------:R-:W-:-:S12]  /*01b0*/  UIADD3.X UR5, UPT, UPT, URZ, UR5, URZ, UP1, !UPT ;  /* 0x00000005ff057290 */ /* 0x000fd80008ffe4ff */
.L_x_17:
[----:B------:R-:W-:Y:S01]  /*01c0*/  MOV R6, UR4 ;  /* 0x0000000400067c02 */ /* 0x000fe20008000f00 */
[----:B0-----:R-:W-:-:S04]  /*01d0*/  IMAD.U32 R7, RZ, RZ, UR5 ;  /* 0x00000005ff077e24 */ /* 0x001fc8000f8e00ff */
[----:B------:R-:W-:-:S05]  /*01e0*/  IMAD.WIDE R6, R10, 0x4, R6 ;  /* 0x000000040a067825 */ /* 0x000fca00078e0206 */
[----:B------:R-:W2:Y:S01]  /*01f0*/  LDG.E R19, desc[UR8][R6.64+-0x10] ;  /* 0xfffff00806137981 */ /* 0x000ea2000c1e1900 */
[----:B------:R-:W-:Y:S02]  /*0200*/  MOV R8, UR6 ;  /* 0x0000000600087c02 */ /* 0x000fe40008000f00 */
[----:B------:R-:W-:-:S03]  /*0210*/  MOV R9, UR7 ;  /* 0x0000000700097c02 */ /* 0x000fc60008000f00 */
[----:B------:R-:W-:-:S05]  /*0220*/  IMAD.WIDE R8, R10, 0x4, R8 ;  /* 0x000000040a087825 */ /* 0x000fca00078e0208 */
[----:B------:R-:W3:Y:S01]  /*0230*/  LDG.E R2, desc[UR8][R8.64+-0x10] ;  /* 0xfffff00808027981 */ /* 0x000ee2000c1e1900 */
[----:B------:R-:W-:Y:S01]  /*0240*/  BSSY.RECONVERGENT B2, `(.L_x_1) ;  /* 0x000000c000027945 */ /* 0x000fe20003800200 */
[----:B--2---:R-:W0:Y:S08]  /*0250*/  MUFU.RCP R0, R19 ;  /* 0x0000001300007308 */ /* 0x004e300000001000 */
[----:B---3--:R-:W1:Y:S01]  /*0260*/  FCHK P0, R2, R19 ;  /* 0x0000001302007302 */ /* 0x008e620000000000 */
[----:B0-----:R-:W-:-:S04]  /*0270*/  FFMA R17, -R19, R0, 1 ;  /* 0x3f80000013117423 */ /* 0x001fc80000000100 */
[----:B------:R-:W-:-:S04]  /*0280*/  FFMA R17, R0, R17, R0 ;  /* 0x0000001100117223 */ /* 0x000fc80000000000 */
[----:B------:R-:W-:-:S04]  /*0290*/  FFMA R0, R2, R17, RZ ;  /* 0x0000001102007223 */ /* 0x000fc800000000ff */
[----:B------:R-:W-:-:S04]  /*02a0*/  FFMA R16, -R19, R0, R2 ;  /* 0x0000000013107223 */ /* 0x000fc80000000102 */
[----:B------:R-:W-:Y:S01]  /*02b0*/  FFMA R0, R17, R16, R0 ;  /* 0x0000001011007223 */ /* 0x000fe20000000000 */
[----:B-1----:R-:W-:Y:S06]  /*02c0*/  @!P0 BRA `(.L_x_2) ;  /* 0x00000000000c8947 */ /* 0x002fec0003800000 */
[----:B------:R-:W-:Y:S02]  /*02d0*/  MOV R0, R19 ;  /* 0x0000001300007202 */ /* 0x000fe40000000f00 */
[----:B------:R-:W-:-:S07]  /*02e0*/  MOV R16, 0x300 ;  /* 0x0000030000107802 */ /* 0x000fce0000000f00 */
[----:B------:R-:W-:Y:S05]  /*02f0*/  CALL.REL.NOINC `($__internal_0_$__cuda_sm3x_div_rn_noftz_f32_slowpath) ;  /* 0x0000001400bc7944 */ /* 0x000fea0003c00000 */
.L_x_2:
[----:B------:R-:W-:Y:S05]  /*0300*/  BSYNC.RECONVERGENT B2 ;  /* 0x0000000000027941 */ /* 0x000fea0003800200 */
.L_x_1:
[----:B------:R-:W2:Y:S01]  /*0310*/  LDG.E R16, desc[UR8][R4.64] ;  /* 0x0000000804107981 */ /* 0x000ea2000c1e1900 */
[----:B------:R-:W-:-:S04]  /*0320*/  FMNMX R17, R13, R0, !PT ;  /* 0x000000000d117209 */ /* 0x000fc80007800000 */
[----:B------:R-:W-:Y:S01]  /*0330*/  FMNMX R17, R12, R17, PT ;  /* 0x000000110c117209 */ /* 0x000fe20003800000 */
[----:B--2---:R-:W-:-:S04]  /*0340*/  FMUL R0, R16, R0 ;  /* 0x0000000010007220 */ /* 0x004fc80000400000 */
[----:B------:R-:W-:-:S05]  /*0350*/  FMUL R17, R17, R16 ;  /* 0x0000001011117220 */ /* 0x000fca0000400000 */
[----:B------:R-:W-:-:S05]  /*0360*/  FMNMX R17, R0, R17, !PT ;  /* 0x0000001100117209 */ /* 0x000fca0007800000 */
[----:B------:R-:W-:Y:S02]  /*0370*/  FMUL R17, R2, R17 ;  /* 0x0000001102117220 */ /* 0x000fe40000400000 */
[----:B------:R-:W2:Y:S04]  /*0380*/  LDG.E R2, desc[UR8][R8.64+-0xc] ;  /* 0xfffff40808027981 */ /* 0x000ea8000c1e1900 */
[----:B------:R0:W-:Y:S04]  /*0390*/  STG.E desc[UR8][R8.64+-0x10], R17 ;  /* 0xfffff01108007986 */ /* 0x0001e8000c101908 */
[----:B------:R-:W3:Y:S01]  /*03a0*/  LDG.E R21, desc[UR8][R6.64+-0xc] ;  /* 0xfffff40806157981 */ /* 0x000ee2000c1e1900 */
[----:B------:R-:W-:Y:S01]  /*03b0*/  BSSY.RECONVERGENT B2, `(.L_x_3) ;  /* 0x000000c000027945 */ /* 0x000fe20003800200 */
[----:B---3--:R-:W1:Y:S08]  /*03c0*/  MUFU.RCP R0, R21 ;  /* 0x0000001500007308 */ /* 0x008e700000001000 */
[----:B--2---:R-:W2:Y:S01]  /*03d0*/  FCHK P0, R2, R21 ;  /* 0x0000001502007302 */ /* 0x004ea20000000000 */
[----:B-1----:R-:W-:-:S04]  /*03e0*/  FFMA R19, -R21, R0, 1 ;  /* 0x3f80000015137423 */ /* 0x002fc80000000100 */
[----:B------:R-:W-:-:S04]  /*03f0*/  FFMA R19, R0, R19, R0 ;  /* 0x0000001300137223 */ /* 0x000fc80000000000 */
[----:B------:R-:W-:-:S04]  /*0400*/  FFMA R0, R2, R19, RZ ;  /* 0x0000001302007223 */ /* 0x000fc800000000ff */
[----:B------:R-:W-:-:S04]  /*0410*/  FFMA R16, -R21, R0, R2 ;  /* 0x0000000015107223 */ /* 0x000fc80000000102 */
[----:B------:R-:W-:Y:S01]  /*0420*/  FFMA R0, R19, R16, R0 ;  /* 0x0000001013007223 */ /* 0x000fe20000000000 */
[----:B0-2---:R-:W-:Y:S06]  /*0430*/  @!P0 BRA `(.L_x_4) ;  /* 0x00000000000c8947 */ /* 0x005fec0003800000 */
[----:B------:R-:W-:Y:S01]  /*0440*/  IMAD.MOV.U32 R0, RZ, RZ, R21 ;  /* 0x000000ffff007224 */ /* 0x000fe200078e0015 */
[----:B------:R-:W-:-:S07]  /*0450*/  MOV R16, 0x470 ;  /* 0x0000047000107802 */ /* 0x000fce0000000f00 */
[----:B------:R-:W-:Y:S05]  /*0460*/  CALL.REL.NOINC `($__internal_0_$__cuda_sm3x_div_rn_noftz_f32_slowpath) ;  /* 0x0000001400607944 */ /* 0x000fea0003c00000 */
.L_x_4:
[----:B------:R-:W-:Y:S05]  /*0470*/  BSYNC.RECONVERGENT B2 ;  /* 0x0000000000027941 */ /* 0x000fea0003800200 */
.L_x_3:
        /* <DEDUP_REMOVED lines=19> */
[----:B------:R-:W-:Y:S02]  /*05b0*/  MOV R0, R21 ;  /* 0x0000001500007202 */ /* 0x000fe40000000f00 */
[----:B------:R-:W-:-:S07]  /*05c0*/  MOV R16, 0x5e0 ;  /* 0x000005e000107802 */ /* 0x000fce0000000f00 */
[----:B------:R-:W-:Y:S05]  /*05d0*/  CALL.REL.NOINC `($__internal_0_$__cuda_sm3x_div_rn_noftz_f32_slowpath) ;  /* 0x0000001400047944 */ /* 0x000fea0003c00000 */
.L_x_6:
[----:B------:R-:W-:Y:S05]  /*05e0*/  BSYNC.RECONVERGENT B2 ;  /* 0x0000000000027941 */ /* 0x000fea0003800200 */
.L_x_5:
        /* <DEDUP_REMOVED lines=22> */
.L_x_8:
[----:B------:R-:W-:Y:S05]  /*0750*/  BSYNC.RECONVERGENT B2 ;  /* 0x0000000000027941 */ /* 0x000fea0003800200 */
.L_x_7:
        /* <DEDUP_REMOVED lines=22> */
.L_x_10:
[----:B------:R-:W-:Y:S05]  /*08c0*/  BSYNC.RECONVERGENT B2 ;  /* 0x0000000000027941 */ /* 0x000fea0003800200 */
.L_x_9:
        /* <DEDUP_REMOVED lines=22> */
.L_x_12:
[----:B------:R-:W-:Y:S05]  /*0a30*/  BSYNC.RECONVERGENT B2 ;  /* 0x0000000000027941 */ /* 0x000fea0003800200 */
.L_x_11:
        /* <DEDUP_REMOVED lines=22> */
.L_x_14:
[----:B------:R-:W-:Y:S05]  /*0ba0*/  BSYNC.RECONVERGENT B2 ;  /* 0x0000000000027941 */ /* 0x000fea0003800200 */
.L_x_13:
        /* <DEDUP_REMOVED lines=22> */
.L_x_16:
[----:B------:R-:W-:Y:S05]  /*0d10*/  BSYNC.RECONVERGENT B2 ;  /* 0x0000000000027941 */ /* 0x000fea0003800200 */
.L_x_15:
[----:B------:R-:W2:Y:S01]  /*0d20*/  LDG.E R6, desc[UR8][R4.64] ;  /* 0x0000000804067981 */ /* 0x000ea2000c1e1900 */
[-C--:B------:R-:W-:Y:S02]  /*0d30*/  FMNMX R7, R13, R0.reuse, !PT ;  /* 0x000000000d077209 */ /* 0x080fe40007800000 */
[----:B------:R-:W-:Y:S02]  /*0d40*/  IADD3 R3, PT, PT, R3, 0x8, RZ ;  /* 0x0000000803037810 */ /* 0x000fe40007ffe0ff */
[----:B------:R-:W-:Y:S02]  /*0d50*/  FMNMX R7, R12, R7, PT ;  /* 0x000000070c077209 */ /* 0x000fe40003800000 */
[----:B------:R-:W-:Y:S02]  /*0d60*/  ISETP.NE.AND P0, PT, R3, RZ, PT ;  /* 0x000000ff0300720c */ /* 0x000fe40003f05270 */
[----:B------:R-:W-:Y:S01]  /*0d70*/  IADD3 R10, PT, PT, R10, 0x8, RZ ;  /* 0x000000080a0a7810 */ /* 0x000fe20007ffe0ff */
[----:B--2---:R-:W-:Y:S01]  /*0d80*/  FMUL R0, R6, R0 ;  /* 0x0000000006007220 */ /* 0x004fe20000400000 */
[----:B------:R-:W-:-:S05]  /*0d90*/  FMUL R7, R7, R6 ;  /* 0x0000000607077220 */ /* 0x000fca0000400000 */
[----:B------:R-:W-:-:S05]  /*0da0*/  FMNMX R7, R0, R7, !PT ;  /* 0x0000000700077209 */ /* 0x000fca0007800000 */
[----:B------:R-:W-:-:S05]  /*0db0*/  FMUL R7, R2, R7 ;  /* 0x0000000702077220 */ /* 0x000fca0000400000 */
[----:B------:R0:W-:Y:S01]  /*0dc0*/  STG.E desc[UR8][R8.64+0xc], R7 ;  /* 0x00000c0708007986 */ /* 0x0001e2000c101908 */
[----:B------:R-:W-:Y:S05]  /*0dd0*/  @P0 BRA `(.L_x_17) ;  /* 0xfffffff000f80947 */ /* 0x000fea000383ffff */
.L_x_0:
[----:B------:R-:W-:-:S13]  /*0de0*/  ISETP.NE.AND P0, PT, R15, RZ, PT ;  /* 0x000000ff0f00720c */ /* 0x000fda0003f05270 */
[----:B------:R-:W-:Y:S05]  /*0df0*/  @!P0 EXIT ;  /* 0x000000000000894d */ /* 0x000fea0003800000 */
[----:B------:R-:W1:Y:S01]  /*0e00*/  LDCU UR4, c[0x0][0x39c] ;  /* 0x00007380ff0477ac */ /* 0x000e620008000800 */
[----:B------:R-:W-:Y:S01]  /*0e10*/  ISETP.GE.U32.AND P0, PT, R15, 0x4, PT ;  /* 0x000000040f00780c */ /* 0x000fe20003f06070 */
[----:B-1----:R-:W-:-:S12]  /*0e20*/  ULOP3.LUT UR4, UR4, 0x3, URZ, 0xc0, !UPT ;  /* 0x0000000304047892 */ /* 0x002fd8000f8ec0ff */
[----:B------:R-:W-:Y:S05]  /*0e30*/  @!P0 BRA `(.L_x_18) ;  /* 0x0000000400888947 */ /* 0x000fea0003800000 */
[----:B0-----:R-:W0:Y:S01]  /*0e40*/  LDC.64 R6, c[0x0][0x390] ;  /* 0x0000e400ff067b82 */ /* 0x001e220000000a00 */
[----:B------:R-:W-:-:S07]  /*0e50*/  IADD3 R3, PT, PT, R11, R14, RZ ;  /* 0x0000000e0b037210 */ /* 0x000fce0007ffe0ff */
[----:B------:R-:W1:Y:S01]  /*0e60*/  LDC.64 R8, c[0x0][0x380] ;  /* 0x0000e000ff087b82 */ /* 0x000e620000000a00 */
[----:B0-----:R-:W-:-:S05]  /*0e70*/  IMAD.WIDE R6, R3, 0x4, R6 ;  /* 0x0000000403067825 */ /* 0x001fca00078e0206 */
[----:B------:R-:W2:Y:S01]  /*0e80*/  LDG.E R15, desc[UR8][R6.64] ;  /* 0x00000008060f7981 */ /* 0x000ea2000c1e1900 */
[----:B-1----:R-:W-:-:S05]  /*0e90*/  IMAD.WIDE R8, R3, 0x4, R8 ;  /* 0x0000000403087825 */ /* 0x002fca00078e0208 */
        /* <DEDUP_REMOVED lines=10> */
[----:B------:R-:W-:Y:S01]  /*0f40*/  IMAD.MOV.U32 R0, RZ, RZ, R15 ;  /* 0x000000ffff007224 */ /* 0x000fe200078e000f */
[----:B------:R-:W-:-:S07]  /*0f50*/  MOV R16, 0xf70 ;  /* 0x00000f7000107802 */ /* 0x000fce0000000f00 */
[----:B------:R-:W-:Y:S05]  /*0f60*/  CALL.REL.NOINC `($__internal_0_$__cuda_sm3x_div_rn_noftz_f32_slowpath) ;  /* 0x0000000800a07944 */ /* 0x000fea0003c00000 */
.L_x_20:
[----:B------:R-:W-:Y:S05]  /*0f70*/  BSYNC.RECONVERGENT B2 ;  /* 0x0000000000027941 */ /* 0x000fea0003800200 */
.L_x_19:
        /* <DEDUP_REMOVED lines=22> */
.L_x_22:
[----:B------:R-:W-:Y:S05]  /*10e0*/  BSYNC.RECONVERGENT B2 ;  /* 0x0000000000027941 */ /* 0x000fea0003800200 */
.L_x_21:
        /* <DEDUP_REMOVED lines=22> */
.L_x_24:
[----:B------:R-:W-:Y:S05]  /*1250*/  BSYNC.RECONVERGENT B2 ;  /* 0x0000000000027941 */ /* 0x000fea0003800200 */
.L_x_23:
        /* <DEDUP_REMOVED lines=22> */
.L_x_26:
[----:B------:R-:W-:Y:S05]  /*13c0*/  BSYNC.RECONVERGENT B2 ;  /* 0x0000000000027941 */ /* 0x000fea0003800200 */
.L_x_25:
[----:B------:R-:W2:Y:S01]  /*13d0*/  LDG.E R6, desc[UR8][R4.64] ;  /* 0x0000000804067981 */ /* 0x000ea2000c1e1900 */
[-C--:B------:R-:W-:Y:S02]  /*13e0*/  FMNMX R3, R13, R0.reuse, !PT ;  /* 0x000000000d037209 */ /* 0x080fe40007800000 */
[----:B------:R-:W-:Y:S02]  /*13f0*/  IADD3 R14, PT, PT, R14, 0x4, RZ ;  /* 0x000000040e0e7810 */ /* 0x000fe40007ffe0ff */
[----:B------:R-:W-:Y:S01]  /*1400*/  FMNMX R3, R12, R3, PT ;  /* 0x000000030c037209 */ /* 0x000fe20003800000 */
[----:B--2---:R-:W-:-:S04]  /*1410*/  FMUL R0, R6, R0 ;  /* 0x0000000006007220 */ /* 0x004fc80000400000 */
[----:B------:R-:W-:-:S05]  /*1420*/  FMUL R3, R3, R6 ;  /* 0x0000000603037220 */ /* 0x000fca0000400000 */
[----:B------:R-:W-:-:S05]  /*1430*/  FMNMX R3, R0, R3, !PT ;  /* 0x0000000300037209 */ /* 0x000fca0007800000 */
[----:B------:R-:W-:-:S05]  /*1440*/  FMUL R3, R2, R3 ;  /* 0x0000000302037220 */ /* 0x000fca0000400000 */
[----:B------:R1:W-:Y:S02]  /*1450*/  STG.E desc[UR8][R8.64+0xc], R3 ;  /* 0x00000c0308007986 */ /* 0x0003e4000c101908 */
.L_x_18:
[----:B------:R-:W-:-:S13]  /*1460*/  ISETP.NE.AND P0, PT, RZ, UR4, PT ;  /* 0x00000004ff007c0c */ /* 0x000fda000bf05270 */
[----:B------:R-:W-:Y:S05]  /*1470*/  @!P0 EXIT ;  /* 0x000000000000894d */ /* 0x000fea0003800000 */
[----:B------:R-:W-:-:S09]  /*1480*/  UISETP.NE.AND UP0, UPT, UR4, 0x1, UPT ;  /* 0x000000010400788c */ /* 0x000fd2000bf05270 */
[----:B------:R-:W-:Y:S05]  /*1490*/  BRA.U !UP0, `(.L_x_27) ;  /* 0x0000000108d07547 */ /* 0x000fea000b800000 */
[----:B01----:R-:W0:Y:S01]  /*14a0*/  LDC.64 R8, c[0x0][0x390] ;  /* 0x0000e400ff087b82 */ /* 0x003e220000000a00 */
[----:B------:R-:W-:-:S07]  /*14b0*/  IMAD.IADD R3, R11, 0x1, R14 ;  /* 0x000000010b037824 */ /* 0x000fce00078e020e */
        /* <DEDUP_REMOVED lines=17> */
.L_x_29:
[----:B------:R-:W-:Y:S05]  /*15d0*/  BSYNC.RECONVERGENT B2 ;  /* 0x0000000000027941 */ /* 0x000fea0003800200 */
.L_x_28:
        /* <DEDUP_REMOVED lines=22> */
.L_x_31:
[----:B------:R-:W-:Y:S05]  /*1740*/  BSYNC.RECONVERGENT B2 ;  /* 0x0000000000027941 */ /* 0x000fea0003800200 */
.L_x_30:
        /* <DEDUP_REMOVED lines=9> */
.L_x_27:
[----:B------:R-:W3:Y:S02]  /*17e0*/  LDC R0, c[0x0][0x39c] ;  /* 0x0000e700ff007b82 */ /* 0x000ee40000000800 */
[----:B---3--:R-:W-:-:S04]  /*17f0*/  LOP3.LUT R0, R0, 0x1, RZ, 0xc0, !PT ;  /* 0x0000000100007812 */ /* 0x008fc800078ec0ff */
[----:B------:R-:W-:-:S13]  /*1800*/  ISETP.NE.U32.AND P0, PT, R0, 0x1, PT ;  /* 0x000000010000780c */ /* 0x000fda0003f05070 */
[----:B------:R-:W-:Y:S05]  /*1810*/  @P0 EXIT ;  /* 0x000000000000094d */ /* 0x000fea0003800000 */
[----:B01----:R-:W0:Y:S01]  /*1820*/  LDC.64 R8, c[0x0][0x390] ;  /* 0x0000e400ff087b82 */ /* 0x003e220000000a00 */
[----:B------:R-:W-:-:S07]  /*1830*/  IADD3 R11, PT, PT, R11, R14, RZ ;  /* 0x0000000e0b0b7210 */ /* 0x000fce0007ffe0ff */
[----:B--2---:R-:W1:Y:S01]  /*1840*/  LDC.64 R6, c[0x0][0x380] ;  /* 0x0000e000ff067b82 */ /* 0x004e620000000a00 */
[----:B0-----:R-:W-:-:S06]  /*1850*/  IMAD.WIDE R8, R11, 0x4, R8 ;  /* 0x000000040b087825 */ /* 0x001fcc00078e0208 */
        /* <DEDUP_REMOVED lines=15> */
.L_x_33:
[----:B------:R-:W-:Y:S05]  /*1950*/  BSYNC.RECONVERGENT B2 ;  /* 0x0000000000027941 */ /* 0x000fea0003800200 */
.L_x_32:
[----:B------:R-:W2:Y:S01]  /*1960*/  LDG.E R4, desc[UR8][R4.64] ;  /* 0x0000000804047981 */ /* 0x000ea2000c1e1900 */
[----:B------:R-:W-:-:S04]  /*1970*/  FMNMX R13, R13, R0, !PT ;  /* 0x000000000d0d7209 */ /* 0x000fc80007800000 */
[----:B------:R-:W-:Y:S01]  /*1980*/  FMNMX R13, R12, R13, PT ;  /* 0x0000000d0c0d7209 */ /* 0x000fe20003800000 */
[----:B--2---:R-:W-:-:S04]  /*1990*/  FMUL R0, R4, R0 ;  /* 0x0000000004007220 */ /* 0x004fc80000400000 */
[----:B------:R-:W-:-:S05]  /*19a0*/  FMUL R13, R13, R4 ;  /* 0x000000040d0d7220 */ /* 0x000fca0000400000 */
[----:B------:R-:W-:-:S05]  /*19b0*/  FMNMX R13, R0, R13, !PT ;  /* 0x0000000d000d7209 */ /* 0x000fca0007800000 */
[----:B------:R-:W-:-:S05]  /*19c0*/  FMUL R13, R2, R13 ;  /* 0x0000000d020d7220 */ /* 0x000fca0000400000 */
[----:B------:R-:W-:Y:S01]  /*19d0*/  STG.E desc[UR8][R6.64], R13 ;  /* 0x0000000d06007986 */ /* 0x000fe2000c101908 */
[----:B------:R-:W-:Y:S05]  /*19e0*/  EXIT ;  /* 0x000000000000794d */ /* 0x000fea0003800000 */
        .weak           $__internal_0_$__cuda_sm3x_div_rn_noftz_f32_slowpath
        .type           $__internal_0_$__cuda_sm3x_div_rn_noftz_f32_slowpath,@function
        .size           $__internal_0_$__cuda_sm3x_div_rn_noftz_f32_slowpath,(.L_x_59 - $__internal_0_$__cuda_sm3x_div_rn_noftz_f32_slowpath)
$__internal_0_$__cuda_sm3x_div_rn_noftz_f32_slowpath:
[----:B------:R-:W-:Y:S01]  /*19f0*/  SHF.R.U32.HI R17, RZ, 0x17, R0 ;  /* 0x00000017ff117819 */ /* 0x000fe20000011600 */
[----:B------:R-:W-:Y:S01]  /*1a00*/  BSSY.RECONVERGENT B0, `(.L_x_34) ;  /* 0x0000065000007945 */ /* 0x000fe20003800200 */
[----:B------:R-:W-:Y:S02]  /*1a10*/  SHF.R.U32.HI R20, RZ, 0x17, R2 ;  /* 0x00000017ff147819 */ /* 0x000fe40000011602 */
[----:B------:R-:W-:Y:S02]  /*1a20*/  LOP3.LUT R17, R17, 0xff, RZ, 0xc0, !PT ;  /* 0x000000ff11117812 */ /* 0x000fe400078ec0ff */
[----:B------:R-:W-:Y:S02]  /*1a30*/  LOP3.LUT R20, R20, 0xff, RZ, 0xc0, !PT ;  /* 0x000000ff14147812 */ /* 0x000fe400078ec0ff */
[----:B------:R-:W-:Y:S02]  /*1a40*/  IADD3 R18, PT, PT, R17, -0x1, RZ ;  /* 0xffffffff11127810 */ /* 0x000fe40007ffe0ff */
[----:B------:R-:W-:-:S02]  /*1a50*/  IADD3 R19, PT, PT, R20, -0x1, RZ ;  /* 0xffffffff14137810 */ /* 0x000fc40007ffe0ff */
[----:B------:R-:W-:Y:S02]  /*1a60*/  ISETP.GT.U32.AND P0, PT, R18, 0xfd, PT ;  /* 0x000000fd1200780c */ /* 0x000fe40003f04070 */
[----:B------:R-:W-:Y:S02]  /*1a70*/  MOV R23, R2 ;  /* 0x0000000200177202 */ /* 0x000fe40000000f00 */
[----:B------:R-:W-:-:S13]  /*1a80*/  ISETP.GT.U32.OR P0, PT, R19, 0xfd, P0 ;  /* 0x000000fd1300780c */ /* 0x000fda0000704470 */
[----:B------:R-:W-:Y:S01]  /*1a90*/  @!P0 MOV R18, RZ ;  /* 0x000000ff00128202 */ /* 0x000fe20000000f00 */
[----:B------:R-:W-:Y:S06]  /*1aa0*/  @!P0 BRA `(.L_x_35) ;  /* 0x0000000000648947 */ /* 0x000fec0003800000 */
[----:B------:R-:W-:Y:S02]  /*1ab0*/  FSETP.GTU.FTZ.AND P0, PT, |R2|, +INF , PT ;  /* 0x7f8000000200780b */ /* 0x000fe40003f1c200 */
[----:B------:R-:W-:-:S04]  /*1ac0*/  FSETP.GTU.FTZ.AND P1, PT, |R0|, +INF , PT ;  /* 0x7f8000000000780b */ /* 0x000fc80003f3c200 */
[----:B------:R-:W-:-:S13]  /*1ad0*/  PLOP3.LUT P0, PT, P0, P1, PT, 0xf8, 0x8f ;  /* 0x00000000008f781c */ /* 0x000fda0000703f70 */
[----:B------:R-:W-:Y:S05]  /*1ae0*/  @P0 BRA `(.L_x_36) ;  /* 0x0000000400540947 */ /* 0x000fea0003800000 */
[----:B------:R-:W-:-:S13]  /*1af0*/  LOP3.LUT P0, RZ, R0, 0x7fffffff, R23, 0xc8, !PT ;  /* 0x7fffffff00ff7812 */ /* 0x000fda000780c817 */
[----:B------:R-:W-:Y:S05]  /*1b00*/  @!P0 BRA `(.L_x_37) ;  /* 0x0000000400448947 */ /* 0x000fea0003800000 */
[----:B------:R-:W-:Y:S02]  /*1b10*/  FSETP.NEU.FTZ.AND P2, PT, |R2|, +INF , PT ;  /* 0x7f8000000200780b */ /* 0x000fe40003f5d200 */
[----:B------:R-:W-:Y:S02]  /*1b20*/  FSETP.NEU.FTZ.AND P1, PT, |R0|, +INF , PT ;  /* 0x7f8000000000780b */ /* 0x000fe40003f3d200 */
[----:B------:R-:W-:-:S11]  /*1b30*/  FSETP.NEU.FTZ.AND P0, PT, |R2|, +INF , PT ;  /* 0x7f8000000200780b */ /* 0x000fd60003f1d200 */
[----:B------:R-:W-:Y:S05]  /*1b40*/  @!P1 BRA !P2, `(.L_x_37) ;  /* 0x0000000400349947 */ /* 0x000fea0005000000 */
[----:B------:R-:W-:-:S04]  /*1b50*/  LOP3.LUT P2, RZ, R23, 0x7fffffff, RZ, 0xc0, !PT ;  /* 0x7fffffff17ff7812 */ /* 0x000fc8000784c0ff */
[----:B------:R-:W-:-:S13]  /*1b60*/  PLOP3.LUT P1, PT, P1, P2, PT, 0x2f, 0xf2 ;  /* 0x0000000000f2781c */ /* 0x000fda0000f24577 */
[----:B------:R-:W-:Y:S05]  /*1b70*/  @P1 BRA `(.L_x_38) ;  /* 0x0000000400201947 */ /* 0x000fea0003800000 */
[----:B------:R-:W-:-:S04]  /*1b80*/  LOP3.LUT P1, RZ, R0, 0x7fffffff, RZ, 0xc0, !PT ;  /* 0x7fffffff00ff7812 */ /* 0x000fc8000782c0ff */
[----:B------:R-:W-:-:S13]  /*1b90*/  PLOP3.LUT P0, PT, P0, P1, PT, 0x2f, 0xf2 ;  /* 0x0000000000f2781c */ /* 0x000fda0000702577 */
[----:B------:R-:W-:Y:S05]  /*1ba0*/  @P0 BRA `(.L_x_39) ;  /* 0x0000000400080947 */ /* 0x000fea0003800000 */
[----:B------:R-:W-:-:S05]  /*1bb0*/  VIADD R18, R20, 0xffffffff ;  /* 0xffffffff14127836 */ /* 0x000fca0000000000 */
[----:B------:R-:W-:Y:S02]  /*1bc0*/  ISETP.GE.AND P0, PT, R18, RZ, PT ;  /* 0x000000ff1200720c */ /* 0x000fe40003f06270 */
[----:B------:R-:W-:-:S04]  /*1bd0*/  IADD3 R18, PT, PT, R17, -0x1, RZ ;  /* 0xffffffff11127810 */ /* 0x000fc80007ffe0ff */
[----:B------:R-:W-:-:S07]  /*1be0*/  ISETP.GE.AND P1, PT, R18, RZ, PT ;  /* 0x000000ff1200720c */ /* 0x000fce0003f26270 */
[----:B------:R-:W-:Y:S01]  /*1bf0*/  @P0 MOV R18, RZ ;  /* 0x000000ff00120202 */ /* 0x000fe20000000f00 */
[----:B------:R-:W-:Y:S01]  /*1c00*/  @!P0 FFMA R23, R2, 1.84467440737095516160e+19, RZ ;  /* 0x5f80000002178823 */ /* 0x000fe200000000ff */
[----:B------:R-:W-:-:S04]  /*1c10*/  @!P0 MOV R18, 0xffffffc0 ;  /* 0xffffffc000128802 */ /* 0x000fc80000000f00 */
[----:B------:R-:W-:Y:S01]  /*1c20*/  @!P1 FFMA R0, R0, 1.84467440737095516160e+19, RZ ;  /* 0x5f80000000009823 */ /* 0x000fe200000000ff */
[----:B------:R-:W-:-:S07]  /*1c30*/  @!P1 IADD3 R18, PT, PT, R18, 0x40, RZ ;  /* 0x0000004012129810 */ /* 0x000fce0007ffe0ff */
.L_x_35:
[----:B------:R-:W-:Y:S01]  /*1c40*/  LEA R19, R17, 0xc0800000, 0x17 ;  /* 0xc080000011137811 */ /* 0x000fe200078eb8ff */
[----:B------:R-:W-:Y:S01]  /*1c50*/  BSSY.RECONVERGENT B1, `(.L_x_40) ;  /* 0x0000036000017945 */ /* 0x000fe20003800200 */
[----:B------:R-:W-:-:S03]  /*1c60*/  IADD3 R20, PT, PT, R20, -0x7f, RZ ;  /* 0xffffff8114147810 */ /* 0x000fc60007ffe0ff */
[----:B------:R-:W-:Y:S02]  /*1c70*/  IMAD.IADD R24, R0, 0x1, -R19 ;  /* 0x0000000100187824 */ /* 0x000fe400078e0a13 */
[----:B------:R-:W-:Y:S02]  /*1c80*/  IMAD R0, R20, -0x800000, R23 ;  /* 0xff80000014007824 */ /* 0x000fe400078e0217 */
[----:B------:R-:W0:Y:S01]  /*1c90*/  MUFU.RCP R22, R24 ;  /* 0x0000001800167308 */ /* 0x000e220000001000 */
[----:B------:R-:W-:-:S04]  /*1ca0*/  FADD.FTZ R21, -R24, -RZ ;  /* 0x800000ff18157221 */ /* 0x000fc80000010100 */
[----:B0-----:R-:W-:-:S04]  /*1cb0*/  FFMA R19, R22, R21, 1 ;  /* 0x3f80000016137423 */ /* 0x001fc80000000015 */
[----:B------:R-:W-:-:S04]  /*1cc0*/  FFMA R19, R22, R19, R22 ;  /* 0x0000001316137223 */ /* 0x000fc80000000016 */
[----:B------:R-:W-:-:S04]  /*1cd0*/  FFMA R22, R0, R19, RZ ;  /* 0x0000001300167223 */ /* 0x000fc800000000ff */
[----:B------:R-:W-:-:S04]  /*1ce0*/  FFMA R23, R21, R22, R0 ;  /* 0x0000001615177223 */ /* 0x000fc80000000000 */
[----:B------:R-:W-:Y:S01]  /*1cf0*/  FFMA R22, R19, R23, R22 ;  /* 0x0000001713167223 */ /* 0x000fe20000000016 */
[----:B------:R-:W-:-:S03]  /*1d00*/  IADD3 R23, PT, PT, R20, 0x7f, -R17 ;  /* 0x0000007f14177810 */ /* 0x000fc60007ffe811 */
[----:B------:R-:W-:Y:S01]  /*1d10*/  FFMA R21, R21, R22, R0 ;  /* 0x0000001615157223 */ /* 0x000fe20000000000 */
[----:B------:R-:W-:-:S03]  /*1d20*/  IADD3 R23, PT, PT, R23, R18, RZ ;  /* 0x0000001217177210 */ /* 0x000fc60007ffe0ff */
[----:B------:R-:W-:-:S05]  /*1d30*/  FFMA R0, R19, R21, R22 ;  /* 0x0000001513007223 */ /* 0x000fca0000000016 */
[----:B------:R-:W-:-:S04]  /*1d40*/  SHF.R.U32.HI R17, RZ, 0x17, R0 ;  /* 0x00000017ff117819 */ /* 0x000fc80000011600 */
[----:B------:R-:W-:-:S04]  /*1d50*/  LOP3.LUT R18, R17, 0xff, RZ, 0xc0, !PT ;  /* 0x000000ff11127812 */ /* 0x000fc800078ec0ff */
[----:B------:R-:W-:-:S04]  /*1d60*/  IADD3 R17, PT, PT, R18, R23, RZ ;  /* 0x0000001712117210 */ /* 0x000fc80007ffe0ff */
[----:B------:R-:W-:-:S04]  /*1d70*/  IADD3 R18, PT, PT, R17, -0x1, RZ ;  /* 0xffffffff11127810 */ /* 0x000fc80007ffe0ff */
[----:B------:R-:W-:-:S13]  /*1d80*/  ISETP.GE.U32.AND P0, PT, R18, 0xfe, PT ;  /* 0x000000fe1200780c */ /* 0x000fda0003f06070 */
[----:B------:R-:W-:Y:S05]  /*1d90*/  @!P0 BRA `(.L_x_41) ;  /* 0x0000000000808947 */ /* 0x000fea0003800000 */
[----:B------:R-:W-:-:S13]  /*1da0*/  ISETP.GT.AND P0, PT, R17, 0xfe, PT ;  /* 0x000000fe1100780c */ /* 0x000fda0003f04270 */
[----:B------:R-:W-:Y:S05]  /*1db0*/  @P0 BRA `(.L_x_42) ;  /* 0x00000000006c0947 */ /* 0x000fea0003800000 */
[----:B------:R-:W-:-:S13]  /*1dc0*/  ISETP.GE.AND P0, PT, R17, 0x1, PT ;  /* 0x000000011100780c */ /* 0x000fda0003f06270 */
[----:B------:R-:W-:Y:S05]  /*1dd0*/  @P0 BRA `(.L_x_43) ;  /* 0x0000000000740947 */ /* 0x000fea0003800000 */
[----:B------:R-:W-:Y:S02]  /*1de0*/  ISETP.GE.AND P0, PT, R17, -0x18, PT ;  /* 0xffffffe81100780c */ /* 0x000fe40003f06270 */
[----:B------:R-:W-:-:S11]  /*1df0*/  LOP3.LUT R0, R0, 0x80000000, RZ, 0xc0, !PT ;  /* 0x8000000000007812 */ /* 0x000fd600078ec0ff */
[----:B------:R-:W-:Y:S05]  /*1e00*/  @!P0 BRA `(.L_x_43) ;  /* 0x0000000000688947 */ /* 0x000fea0003800000 */
[CCC-:B------:R-:W-:Y:S01]  /*1e10*/  FFMA.RZ R18, R19.reuse, R21.reuse, R22.reuse ;  /* 0x0000001513127223 */ /* 0x1c0fe2000000c016 */
[CCC-:B------:R-:W-:Y:S01]  /*1e20*/  FFMA.RP R20, R19.reuse, R21.reuse, R22.reuse ;  /* 0x0000001513147223 */ /* 0x1c0fe20000008016 */
[----:B------:R-:W-:Y:S01]  /*1e30*/  FFMA.RM R21, R19, R21, R22 ;  /* 0x0000001513157223 */ /* 0x000fe20000004016 */
[C---:B------:R-:W-:Y:S01]  /*1e40*/  VIADD R19, R17.reuse, 0x20 ;  /* 0x0000002011137836 */ /* 0x040fe20000000000 */
[C---:B------:R-:W-:Y:S02]  /*1e50*/  ISETP.NE.AND P2, PT, R17.reuse, RZ, PT ;  /* 0x000000ff1100720c */ /* 0x040fe40003f45270 */
[----:B------:R-:W-:Y:S02]  /*1e60*/  LOP3.LUT R18, R18, 0x7fffff, RZ, 0xc0, !PT ;  /* 0x007fffff12127812 */ /* 0x000fe400078ec0ff */
[----:B------:R-:W-:Y:S02]  /*1e70*/  ISETP.NE.AND P1, PT, R17, RZ, PT ;  /* 0x000000ff1100720c */ /* 0x000fe40003f25270 */
[----:B------:R-:W-:-:S02]  /*1e80*/  LOP3.LUT R18, R18, 0x800000, RZ, 0xfc, !PT ;  /* 0x0080000012127812 */ /* 0x000fc400078efcff */
[----:B------:R-:W-:Y:S02]  /*1e90*/  IADD3 R17, PT, PT, -R17, RZ, RZ ;  /* 0x000000ff11117210 */ /* 0x000fe40007ffe1ff */
[----:B------:R-:W-:Y:S02]  /*1ea0*/  SHF.L.U32 R19, R18, R19, RZ ;  /* 0x0000001312137219 */ /* 0x000fe400000006ff */
[----:B------:R-:W-:Y:S02]  /*1eb0*/  FSETP.NEU.FTZ.AND P0, PT, R20, R21, PT ;  /* 0x000000151400720b */ /* 0x000fe40003f1d000 */
[----:B------:R-:W-:Y:S02]  /*1ec0*/  SEL R17, R17, RZ, P2 ;  /* 0x000000ff11117207 */ /* 0x000fe40001000000 */
[----:B------:R-:W-:Y:S02]  /*1ed0*/  ISETP.NE.AND P1, PT, R19, RZ, P1 ;  /* 0x000000ff1300720c */ /* 0x000fe40000f25270 */
[----:B------:R-:W-:-:S02]  /*1ee0*/  SHF.R.U32.HI R20, RZ, R17, R18 ;  /* 0x00000011ff147219 */ /* 0x000fc40000011612 */
[----:B------:R-:W-:Y:S02]  /*1ef0*/  PLOP3.LUT P0, PT, P0, P1, PT, 0xf8, 0x8f ;  /* 0x00000000008f781c */ /* 0x000fe40000703f70 */
[----:B------:R-:W-:Y:S02]  /*1f00*/  SHF.R.U32.HI R18, RZ, 0x1, R20 ;  /* 0x00000001ff127819 */ /* 0x000fe40000011614 */
[----:B------:R-:W-:-:S04]  /*1f10*/  SEL R17, RZ, 0x1, !P0 ;  /* 0x00000001ff117807 */ /* 0x000fc80004000000 */
[----:B------:R-:W-:-:S04]  /*1f20*/  LOP3.LUT R17, R17, 0x1, R18, 0xf8, !PT ;  /* 0x0000000111117812 */ /* 0x000fc800078ef812 */
[----:B------:R-:W-:-:S04]  /*1f30*/  LOP3.LUT R17, R17, R20, RZ, 0xc0, !PT ;  /* 0x0000001411117212 */ /* 0x000fc800078ec0ff */
[----:B------:R-:W-:-:S04]  /*1f40*/  IADD3 R17, PT, PT, R18, R17, RZ ;  /* 0x0000001112117210 */ /* 0x000fc80007ffe0ff */
[----:B------:R-:W-:Y:S01]  /*1f50*/  LOP3.LUT R0, R17, R0, RZ, 0xfc, !PT ;  /* 0x0000000011007212 */ /* 0x000fe200078efcff */
[----:B------:R-:W-:Y:S06]  /*1f60*/  BRA `(.L_x_43) ;  /* 0x0000000000107947 */ /* 0x000fec0003800000 */
.L_x_42:
[----:B------:R-:W-:-:S04]  /*1f70*/  LOP3.LUT R0, R0, 0x80000000, RZ, 0xc0, !PT ;  /* 0x8000000000007812 */ /* 0x000fc800078ec0ff */
[----:B------:R-:W-:Y:S01]  /*1f80*/  LOP3.LUT R0, R0, 0x7f800000, RZ, 0xfc, !PT ;  /* 0x7f80000000007812 */ /* 0x000fe200078efcff */
[----:B------:R-:W-:Y:S06]  /*1f90*/  BRA `(.L_x_43) ;  /* 0x0000000000047947 */ /* 0x000fec0003800000 */
.L_x_41:
[----:B------:R-:W-:-:S07]  /*1fa0*/  LEA R0, R23, R0, 0x17 ;  /* 0x0000000017007211 */ /* 0x000fce00078eb8ff */
.L_x_43:
[----:B------:R-:W-:Y:S05]  /*1fb0*/  BSYNC.RECONVERGENT B1 ;  /* 0x0000000000017941 */ /* 0x000fea0003800200 */
.L_x_40:
[----:B------:R-:W-:Y:S05]  /*1fc0*/  BRA `(.L_x_44) ;  /* 0x0000000000207947 */ /* 0x000fea0003800000 */
.L_x_39:
[----:B------:R-:W-:-:S04]  /*1fd0*/  LOP3.LUT R0, R0, 0x80000000, R23, 0x48, !PT ;  /* 0x8000000000007812 */ /* 0x000fc800078e4817 */
[----:B------:R-:W-:Y:S01]  /*1fe0*/  LOP3.LUT R0, R0, 0x7f800000, RZ, 0xfc, !PT ;  /* 0x7f80000000007812 */ /* 0x000fe200078efcff */
[----:B------:R-:W-:Y:S06]  /*1ff0*/  BRA `(.L_x_44) ;  /* 0x0000000000147947 */ /* 0x000fec0003800000 */
.L_x_38:
[----:B------:R-:W-:Y:S01]  /*2000*/  LOP3.LUT R0, R0, 0x80000000, R23, 0x48, !PT ;  /* 0x8000000000007812 */ /* 0x000fe200078e4817 */
[----:B------:R-:W-:Y:S06]  /*2010*/  BRA `(.L_x_44) ;  /* 0x00000000000c7947 */ /* 0x000fec0003800000 */
.L_x_37:
[----:B------:R-:W0:Y:S01]  /*2020*/  MUFU.RSQ R0, -QNAN ;  /* 0xffc0000000007908 */ /* 0x000e220000001400 */
[----:B------:R-:W-:Y:S05]  /*2030*/  BRA `(.L_x_44) ;  /* 0x0000000000047947 */ /* 0x000fea0003800000 */
.L_x_36:
[----:B------:R-:W-:-:S07]  /*2040*/  FADD.FTZ R0, R2, R0 ;  /* 0x0000000002007221 */ /* 0x000fce0000010000 */
.L_x_44:
[----:B------:R-:W-:Y:S05]  /*2050*/  BSYNC.RECONVERGENT B0 ;  /* 0x0000000000007941 */ /* 0x000fea0003800200 */
.L_x_34:
[----:B------:R-:W-:-:S04]  /*2060*/  HFMA2 R17, -RZ, RZ, 0, 0 ;  /* 0x00000000ff117431 */ /* 0x000fc800000001ff */
[----:B0-----:R-:W-:Y:S05]  /*2070*/  RET.REL.NODEC R16 `(_Z13update_policyPfS_S_fi) ;  /* 0xffffffdc10e07950 */ /* 0x001fea0003c3ffff */
.L_x_45:
[----:B------:R-:W-:-:S00]  /*2080*/  BRA `(.L_x_45) ;  /* 0xfffffffc00fc7947 */ /* 0x000fc0000383ffff */
[----:B------:R-:W-:-:S00]  /*2090*/  NOP ;  /* 0x0000000000007918 */ /* 0x000fc00000000000 */
        /* <DEDUP_REMOVED lines=14> */
.L_x_59:


//--------------------- .text._Z13select_actionP17curandStateXORWOWPfPii --------------------------
	.section	.text._Z13select_actionP17curandStateXORWOWPfPii,"ax",@progbits
	.align	128
        .global         _Z13select_actionP17curandStateXORWOWPfPii
        .type           _Z13select_actionP17curandStateXORWOWPfPii,@function
        .size           _Z13select_actionP17curandStateXORWOWPfPii,(.L_x_61 - _Z13select_actionP17curandStateXORWOWPfPii)
        .other          _Z13select_actionP17curandStateXORWOWPfPii,@"STO_CUDA_ENTRY STV_DEFAULT"
_Z13select_actionP17curandStateXORWOWPfPii:
.text._Z13select_actionP17curandStateXORWOWPfPii:
[----:B------:R-:W-:Y:S01]  /*0000*/  LDC R1, c[0x0][0x37c] ;  /* 0x0000df00ff017b82 */ /* 0x000fe20000000800 */
[----:B------:R-:W0:Y:S07]  /*0010*/  S2R R0, SR_TID.X ;  /* 0x0000000000007919 */ /* 0x000e2e0000002100 */
[----:B------:R-:W0:Y:S01]  /*0020*/  S2UR UR6, SR_CTAID.X ;  /* 0x00000000000679c3 */ /* 0x000e220000002500 */
[----:B------:R-:W1:Y:S07]  /*0030*/  LDCU.64 UR4, c[0x0][0x358] ;  /* 0x00006b00ff0477ac */ /* 0x000e6e0008000a00 */
[----:B------:R-:W0:Y:S08]  /*0040*/  LDC R5, c[0x0][0x360] ;  /* 0x0000d800ff057b82 */ /* 0x000e300000000800 */
[----:B------:R-:W2:Y:S01]  /*0050*/  LDC.64 R2, c[0x0][0x380] ;  /* 0x0000e000ff027b82 */ /* 0x000ea20000000a00 */
[----:B0-----:R-:W-:Y:S01]  /*0060*/  IMAD R0, R5, UR6, R0 ;  /* 0x0000000605007c24 */ /* 0x001fe2000f8e0200 */
[----:B------:R-:W0:Y:S03]  /*0070*/  LDCU UR6, c[0x0][0x398] ;  /* 0x00007300ff0677ac */ /* 0x000e260008000800 */
[----:B--2---:R-:W-:-:S05]  /*0080*/  IMAD.WIDE R2, R0, 0x30, R2 ;  /* 0x0000003000027825 */ /* 0x004fca00078e0202 */
[----:B-1----:R-:W2:Y:S04]  /*0090*/  LDG.E.64 R4, desc[UR4][R2.64] ;  /* 0x0000000402047981 */ /* 0x002ea8000c1e1b00 */
[----:B------:R-:W3:Y:S04]  /*00a0*/  LDG.E.64 R10, desc[UR4][R2.64+0x10] ;  /* 0x00001004020a7981 */ /* 0x000ee8000c1e1b00 */
[----:B------:R-:W4:Y:S01]  /*00b0*/  LDG.E.64 R8, desc[UR4][R2.64+0x8] ;  /* 0x0000080402087981 */ /* 0x000f22000c1e1b00 */
[----:B0-----:R-:W-:Y:S01]  /*00c0*/  UISETP.GE.AND UP0, UPT, UR6, 0x1, UPT ;  /* 0x000000010600788c */ /* 0x001fe2000bf06270 */
[----:B--2---:R-:W-:Y:S01]  /*00d0*/  SHF.R.U32.HI R6, RZ, 0x2, R5 ;  /* 0x00000002ff067819 */ /* 0x004fe20000011605 */
[----:B------:R-:W-:-:S03]  /*00e0*/  VIADD R4, R4, 0x587c5 ;  /* 0x000587c504047836 */ /* 0x000fc60000000000 */
[----:B------:R-:W-:Y:S01]  /*00f0*/  LOP3.LUT R6, R6, R5, RZ, 0x3c, !PT ;  /* 0x0000000506067212 */ /* 0x000fe200078e3cff */
[----:B---3--:R-:W-:Y:S01]  /*0100*/  IMAD.SHL.U32 R5, R11, 0x10, RZ ;  /* 0x000000100b057824 */ /* 0x008fe200078e00ff */
[----:B------:R-:W-:Y:S01]  /*0110*/  MOV R13, R10 ;  /* 0x0000000a000d7202 */ /* 0x000fe20000000f00 */
[----:B------:R-:W-:Y:S01]  /*0120*/  IMAD.MOV.U32 R14, RZ, RZ, R11 ;  /* 0x000000ffff0e7224 */ /* 0x000fe200078e000b */
[C---:B------:R-:W-:Y:S02]  /*0130*/  SHF.L.U32 R7, R6.reuse, 0x1, RZ ;  /* 0x0000000106077819 */ /* 0x040fe400000006ff */
[----:B----4-:R-:W-:Y:S02]  /*0140*/  MOV R12, R9 ;  /* 0x00000009000c7202 */ /* 0x010fe40000000f00 */
[----:B------:R-:W-:Y:S01]  /*0150*/  LOP3.LUT R6, R6, R7, R5, 0x96, !PT ;  /* 0x0000000706067212 */ /* 0x000fe200078e9605 */
[----:B------:R-:W-:Y:S02]  /*0160*/  IMAD.MOV.U32 R5, RZ, RZ, R8 ;  /* 0x000000ffff057224 */ /* 0x000fe400078e0008 */
[----:B------:R0:W-:Y:S01]  /*0170*/  STG.E.64 desc[UR4][R2.64+0x8], R12 ;  /* 0x0000080c02007986 */ /* 0x0001e2000c101b04 */
[----:B------:R-:W-:Y:S01]  /*0180*/  LOP3.LUT R15, R6, R11, RZ, 0x3c, !PT ;  /* 0x0000000b060f7212 */ /* 0x000fe200078e3cff */
[----:B------:R-:W-:-:S02]  /*0190*/  IMAD.MOV.U32 R7, RZ, RZ, 0x2f800000 ;  /* 0x2f800000ff077424 */ /* 0x000fc400078e00ff */
[----:B------:R0:W-:Y:S01]  /*01a0*/  STG.E.64 desc[UR4][R2.64], R4 ;  /* 0x0000000402007986 */ /* 0x0001e2000c101b04 */
[----:B------:R-:W-:-:S03]  /*01b0*/  IADD3 R6, PT, PT, R15, R4, RZ ;  /* 0x000000040f067210 */ /* 0x000fc60007ffe0ff */
[----:B------:R0:W-:Y:S01]  /*01c0*/  STG.E.64 desc[UR4][R2.64+0x10], R14 ;  /* 0x0000100e02007986 */ /* 0x0001e2000c101b04 */
[----:B------:R-:W-:-:S05]  /*01d0*/  I2FP.F32.U32 R6, R6 ;  /* 0x0000000600067245 */ /* 0x000fca0000201000 */
[----:B------:R-:W-:Y:S01]  /*01e0*/  FFMA R6, R6, R7, 1.1641532182693481445e-10 ;  /* 0x2f00000006067423 */ /* 0x000fe20000000007 */
[----:B------:R-:W-:Y:S01]  /*01f0*/  HFMA2 R7, -RZ, RZ, 0, 0 ;  /* 0x00000000ff077431 */ /* 0x000fe200000001ff */
[----:B------:R-:W-:Y:S06]  /*0200*/  BRA.U !UP0, `(.L_x_46) ;  /* 0x0000000108387547 */ /* 0x000fec000b800000 */
[----:B------:R-:W1:Y:S01]  /*0210*/  LDC R8, c[0x0][0x398] ;  /* 0x0000e600ff087b82 */ /* 0x000e620000000800 */
[----:B------:R-:W-:Y:S01]  /*0220*/  BSSY.RECONVERGENT B0, `(.L_x_46) ;  /* 0x000000c000007945 */ /* 0x000fe20003800200 */
[----:B------:R-:W-:-:S06]  /*0230*/  IMAD.MOV.U32 R7, RZ, RZ, RZ ;  /* 0x000000ffff077224 */ /* 0x000fcc00078e00ff */
[----:B0-----:R-:W0:Y:S02]  /*0240*/  LDC.64 R4, c[0x0][0x388] ;  /* 0x0000e200ff047b82 */ /* 0x001e240000000a00 */
.L_x_48:
[----:B-1----:R-:W-:-:S04]  /*0250*/  IMAD R3, R0, R8, R7 ;  /* 0x0000000800037224 */ /* 0x002fc800078e0207 */
[----:B0-----:R-:W-:-:S06]  /*0260*/  IMAD.WIDE R2, R3, 0x4, R4 ;  /* 0x0000000403027825 */ /* 0x001fcc00078e0204 */
[----:B------:R-:W2:Y:S02]  /*0270*/  LDG.E R3, desc[UR4][R2.64] ;  /* 0x0000000402037981 */ /* 0x000ea4000c1e1900 */
[----:B--2---:R-:W-:-:S13]  /*0280*/  FSETP.GEU.AND P0, PT, R6, R3, PT ;  /* 0x000000030600720b */ /* 0x004fda0003f0e000 */
[----:B------:R-:W-:Y:S05]  /*0290*/  @!P0 BRA `(.L_x_47) ;  /* 0x0000000000108947 */ /* 0x000fea0003800000 */
[----:B------:R-:W-:-:S04]  /*02a0*/  IADD3 R7, PT, PT, R7, 0x1, RZ ;  /* 0x0000000107077810 */ /* 0x000fc80007ffe0ff */
[----:B------:R-:W-:-:S13]  /*02b0*/  ISETP.NE.AND P0, PT, R7, R8, PT ;  /* 0x000000080700720c */ /* 0x000fda0003f05270 */
[----:B------:R-:W-:Y:S05]  /*02c0*/  @P0 BRA `(.L_x_48) ;  /* 0xfffffffc00e00947 */ /* 0x000fea000383ffff */
[----:B------:R-:W-:-:S07]  /*02d0*/  IMAD.MOV.U32 R7, RZ, RZ, RZ ;  /* 0x000000ffff077224 */ /* 0x000fce00078e00ff */
.L_x_47:
[----:B------:R-:W-:Y:S05]  /*02e0*/  BSYNC.RECONVERGENT B0 ;  /* 0x0000000000007941 */ /* 0x000fea0003800200 */
.L_x_46:
[----:B0-----:R-:W0:Y:S02]  /*02f0*/  LDC.64 R2, c[0x0][0x390] ;  /* 0x0000e400ff027b82 */ /* 0x001e240000000a00 */
[----:B0-----:R-:W-:-:S05]  /*0300*/  IMAD.WIDE R2, R0, 0x4, R2 ;  /* 0x0000000400027825 */ /* 0x001fca00078e0202 */
[----:B------:R-:W-:Y:S01]  /*0310*/  STG.E desc[UR4][R2.64], R7 ;  /* 0x0000000702007986 */ /* 0x000fe2000c101904 */
[----:B------:R-:W-:Y:S05]  /*0320*/  EXIT ;  /* 0x000000000000794d */ /* 0x000fea0003800000 */
.L_x_49:
        /* <DEDUP_REMOVED lines=13> */
.L_x_61:


//--------------------- .text._Z17init_random_stateP17curandStateXORWOWm --------------------------
	.section	.text._Z17init_random_stateP17curandStateXORWOWm,"ax",@progbits
	.align	128
        .global         _Z17init_random_stateP17curandStateXORWOWm
        .type           _Z17init_random_stateP17curandStateXORWOWm,@function
        .size           _Z17init_random_stateP17curandStateXORWOWm,(.L_x_62 - _Z17init_random_stateP17curandStateXORWOWm)
        .other          _Z17init_random_stateP17curandStateXORWOWm,@"STO_CUDA_ENTRY STV_DEFAULT"
_Z17init_random_stateP17curandStateXORWOWm:
.text._Z17init_random_stateP17curandStateXORWOWm:
[----:B------:R-:W-:Y:S01]  /*0000*/  LDC R1, c[0x0][0x37c] ;  /* 0x0000df00ff017b82 */ /* 0x000fe20000000800 */
[----:B------:R-:W0:Y:S07]  /*0010*/  S2R R13, SR_TID.X ;  /* 0x00000000000d7919 */ /* 0x000e2e0000002100 */
[----:B------:R-:W1:Y:S01]  /*0020*/  LDC.64 R2, c[0x0][0x388] ;  /* 0x0000e200ff027b82 */ /* 0x000e620000000a00 */
[----:B------:R-:W2:Y:S01]  /*0030*/  LDCU.64 UR4, c[0x0][0x358] ;  /* 0x00006b00ff0477ac */ /* 0x000ea20008000a00 */
[----:B------:R-:W-:Y:S06]  /*0040*/  BSSY.RECONVERGENT B0, `(.L_x_50) ;  /* 0x00000e5000007945 */ /* 0x000fec0003800200 */
[----:B------:R-:W0:Y:S08]  /*0050*/  S2UR UR6, SR_CTAID.X ;  /* 0x00000000000679c3 */ /* 0x000e300000002500 */
[----:B------:R-:W0:Y:S08]  /*0060*/  LDC R4, c[0x0][0x360] ;  /* 0x0000d800ff047b82 */ /* 0x000e300000000800 */
[----:B------:R-:W3:Y:S01]  /*0070*/  LDC.64 R6, c[0x0][0x380] ;  /* 0x0000e000ff067b82 */ /* 0x000ee20000000a00 */
[----:B-1----:R-:W-:-:S02]  /*0080*/  LOP3.LUT R0, R2, 0xaad26b49, RZ, 0x3c, !PT ;  /* 0xaad26b4902007812 */ /* 0x002fc400078e3cff */
[----:B------:R-:W-:-:S03]  /*0090*/  LOP3.LUT R2, R3, 0xf7dcefdd, RZ, 0x3c, !PT ;  /* 0xf7dcefdd03027812 */ /* 0x000fc600078e3cff */
[----:B------:R-:W-:Y:S02]  /*00a0*/  IMAD R0, R0, 0x4182bed5, RZ ;  /* 0x4182bed500007824 */ /* 0x000fe400078e02ff */
[----:B------:R-:W-:Y:S02]  /*00b0*/  IMAD R3, R2, -0x658354e5, RZ ;  /* 0x9a7cab1b02037824 */ /* 0x000fe400078e02ff */
[C---:B------:R-:W-:Y:S01]  /*00c0*/  VIADD R5, R0.reuse, 0x75bcd15 ;  /* 0x075bcd1500057836 */ /* 0x040fe20000000000 */
[C---:B------:R-:W-:Y:S01]  /*00d0*/  LOP3.LUT R8, R0.reuse, 0x159a55e5, RZ, 0x3c, !PT ;  /* 0x159a55e500087812 */ /* 0x040fe200078e3cff */
[----:B------:R-:W-:Y:S01]  /*00e0*/  VIADD R11, R0, 0x583f19 ;  /* 0x00583f19000b7836 */ /* 0x000fe20000000000 */
[C---:B------:R-:W-:Y:S01]  /*00f0*/  LOP3.LUT R10, R3.reuse, 0x5491333, RZ, 0x3c, !PT ;  /* 0x05491333030a7812 */ /* 0x040fe200078e3cff */
[----:B------:R-:W-:Y:S02]  /*0100*/  VIADD R9, R3, 0x1f123bb5 ;  /* 0x1f123bb503097836 */ /* 0x000fe40000000000 */
[----:B0-----:R-:W-:Y:S01]  /*0110*/  IMAD R13, R4, UR6, R13 ;  /* 0x00000006040d7c24 */ /* 0x001fe2000f8e020d */
[----:B------:R-:W-:-:S04]  /*0120*/  IADD3 R4, PT, PT, R0, 0x64f0c9, R3 ;  /* 0x0064f0c900047810 */ /* 0x000fc80007ffe003 */
[C---:B------:R-:W-:Y:S01]  /*0130*/  ISETP.NE.AND P0, PT, R13.reuse, RZ, PT ;  /* 0x000000ff0d00720c */ /* 0x040fe20003f05270 */
[----:B---3--:R-:W-:-:S05]  /*0140*/  IMAD.WIDE R6, R13, 0x30, R6 ;  /* 0x000000300d067825 */ /* 0x008fca00078e0206 */
[----:B--2---:R0:W-:Y:S04]  /*0150*/  STG.E.64 desc[UR4][R6.64], R4 ;  /* 0x0000000406007986 */ /* 0x0041e8000c101b04 */
[----:B------:R0:W-:Y:S04]  /*0160*/  STG.E.64 desc[UR4][R6.64+0x8], R8 ;  /* 0x0000080806007986 */ /* 0x0001e8000c101b04 */
[----:B------:R0:W-:Y:S01]  /*0170*/  STG.E.64 desc[UR4][R6.64+0x10], R10 ;  /* 0x0000100a06007986 */ /* 0x0001e2000c101b04 */
[----:B------:R-:W-:Y:S05]  /*0180*/  @!P0 BRA `(.L_x_51) ;  /* 0x0000000c00408947 */ /* 0x000fea0003800000 */
[----:B------:R-:W-:Y:S01]  /*0190*/  SHF.R.S32.HI R0, RZ, 0x1f, R13 ;  /* 0x0000001fff007819 */ /* 0x000fe2000001140d */
[----:B------:R-:W-:-:S07]  /*01a0*/  IMAD.MOV.U32 R12, RZ, RZ, RZ ;  /* 0x000000ffff0c7224 */ /* 0x000fce00078e00ff */
.L_x_57:
[----:B-1----:R-:W-:Y:S01]  /*01b0*/  LOP3.LUT R2, R13, 0x3, RZ, 0xc0, !PT ;  /* 0x000000030d027812 */ /* 0x002fe200078ec0ff */
[----:B------:R-:W-:Y:S03]  /*01c0*/  BSSY.RECONVERGENT B1, `(.L_x_52) ;  /* 0x00000c6000017945 */ /* 0x000fe60003800200 */
[----:B------:R-:W-:-:S04]  /*01d0*/  ISETP.NE.U32.AND P0, PT, R2, RZ, PT ;  /* 0x000000ff0200720c */ /* 0x000fc80003f05070 */
[----:B------:R-:W-:-:S13]  /*01e0*/  ISETP.NE.AND.EX P0, PT, RZ, RZ, PT, P0 ;  /* 0x000000ffff00720c */ /* 0x000fda0003f05300 */
[----:B------:R-:W-:Y:S05]  /*01f0*/  @!P0 BRA `(.L_x_53) ;  /* 0x0000000c00088947 */ /* 0x000fea0003800000 */
[----:B0-----:R-:W0:Y:S01]  /*0200*/  LDC.64 R8, c[0x4][RZ] ;  /* 0x01000000ff087b82 */ /* 0x001e220000000a00 */
[----:B------:R-:W-:Y:S02]  /*0210*/  IMAD.MOV.U32 R14, RZ, RZ, RZ ;  /* 0x000000ffff0e7224 */ /* 0x000fe400078e00ff */
[----:B0-----:R-:W-:-:S07]  /*0220*/  IMAD.WIDE.U32 R8, R12, 0xc80, R8 ;  /* 0x00000c800c087825 */ /* 0x001fce00078e0008 */
.L_x_56:
[----:B-1----:R-:W-:Y:S01]  /*0230*/  IMAD.MOV.U32 R15, RZ, RZ, RZ ;  /* 0x000000ffff0f7224 */ /* 0x002fe200078e00ff */
[----:B------:R-:W-:Y:S01]  /*0240*/  CS2R R2, SRZ ;  /* 0x0000000000027805 */ /* 0x000fe2000001ff00 */
[----:B------:R-:W-:Y:S01]  /*0250*/  IMAD.MOV.U32 R17, RZ, RZ, RZ ;  /* 0x000000ffff117224 */ /* 0x000fe200078e00ff */
[----:B------:R-:W-:-:S07]  /*0260*/  CS2R R4, SRZ ;  /* 0x0000000000047805 */ /* 0x000fce000001ff00 */
.L_x_55:
[----:B------:R-:W-:-:S05]  /*0270*/  IMAD.WIDE.U32 R10, R17, 0x4, R6 ;  /* 0x00000004110a7825 */ /* 0x000fca00078e0006 */
[----:B------:R0:W5:Y:S01]  /*0280*/  LDG.E R16, desc[UR4][R10.64+0x4] ;  /* 0x000004040a107981 */ /* 0x000162000c1e1900 */
[----:B------:R-:W-:-:S07]  /*0290*/  IMAD.MOV.U32 R19, RZ, RZ, RZ ;  /* 0x000000ffff137224 */ /* 0x000fce00078e00ff */
.L_x_54:
[----:B-----5:R-:W-:Y:S01]  /*02a0*/  SHF.R.U32.HI R24, RZ, R19, R16 ;  /* 0x00000013ff187219 */ /* 0x020fe20000011610 */
[----:B0-----:R-:W-:-:S03]  /*02b0*/  IMAD.SHL.U32 R10, R17, 0x20, RZ ;  /* 0x00000020110a7824 */ /* 0x001fc600078e00ff */
[----:B------:R-:W-:Y:S01]  /*02c0*/  LOP3.LUT R11, R24, 0x1, RZ, 0xc0, !PT ;  /* 0x00000001180b7812 */ /* 0x000fe200078ec0ff */
[----:B------:R-:W-:-:S03]  /*02d0*/  IMAD.IADD R10, R10, 0x1, R19 ;  /* 0x000000010a0a7824 */ /* 0x000fc600078e0213 */
[----:B------:R-:W-:Y:S01]  /*02e0*/  ISETP.NE.U32.AND P0, PT, R11, 0x1, PT ;  /* 0x000000010b00780c */ /* 0x000fe20003f05070 */
[----:B------:R-:W-:-:S03]  /*02f0*/  IMAD R11, R10, 0x5, RZ ;  /* 0x000000050a0b7824 */ /* 0x000fc600078e02ff */
[----:B------:R-:W-:Y:S01]  /*0300*/  R2P PR, R24, 0x7e ;  /* 0x0000007e18007804 */ /* 0x000fe20000000000 */
[----:B------:R-:W-:-:S08]  /*0310*/  IMAD.WIDE.U32 R10, R11, 0x4, R8 ;  /* 0x000000040b0a7825 */ /* 0x000fd000078e0008 */
[----:B------:R-:W2:Y:S04]  /*0320*/  @!P0 LDG.E R18, desc[UR4][R10.64] ;  /* 0x000000040a128981 */ /* 0x000ea8000c1e1900 */
[----:B------:R-:W3:Y:S04]  /*0330*/  @!P0 LDG.E R20, desc[UR4][R10.64+0x10] ;  /* 0x000010040a148981 */ /* 0x000ee8000c1e1900 */
[----:B------:R-:W4:Y:S04]  /*0340*/  @P1 LDG.E R22, desc[UR4][R10.64+0x14] ;  /* 0x000014040a161981 */ /* 0x000f28000c1e1900 */
[----:B------:R-:W4:Y:S04]  /*0350*/  @P2 LDG.E R26, desc[UR4][R10.64+0x28] ;  /* 0x000028040a1a2981 */ /* 0x000f28000c1e1900 */
[----:B------:R-:W4:Y:S04]  /*0360*/  @!P0 LDG.E R21, desc[UR4][R10.64+0x4] ;  /* 0x000004040a158981 */ /* 0x000f28000c1e1900 */
[----:B------:R-:W4:Y:S04]  /*0370*/  @!P0 LDG.E R23, desc[UR4][R10.64+0xc] ;  /* 0x00000c040a178981 */ /* 0x000f28000c1e1900 */
[----:B------:R-:W4:Y:S04]  /*0380*/  @P1 LDG.E R25, desc[UR4][R10.64+0x18] ;  /* 0x000018040a191981 */ /* 0x000f28000c1e1900 */
[----:B------:R-:W4:Y:S04]  /*0390*/  @P3 LDG.E R28, desc[UR4][R10.64+0x3c] ;  /* 0x00003c040a1c3981 */ /* 0x000f28000c1e1900 */
[----:B------:R-:W4:Y:S01]  /*03a0*/  @P6 LDG.E R27, desc[UR4][R10.64+0x7c] ;  /* 0x00007c040a1b6981 */ /* 0x000f22000c1e1900 */
[----:B--2---:R-:W-:-:S03]  /*03b0*/  @!P0 LOP3.LUT R15, R15, R18, RZ, 0x3c, !PT ;  /* 0x000000120f0f8212 */ /* 0x004fc600078e3cff */
[----:B------:R-:W2:Y:S01]  /*03c0*/  @!P0 LDG.E R18, desc[UR4][R10.64+0x8] ;  /* 0x000008040a128981 */ /* 0x000ea2000c1e1900 */
[----:B---3--:R-:W-:-:S03]  /*03d0*/  @!P0 LOP3.LUT R3, R3, R20, RZ, 0x3c, !PT ;  /* 0x0000001403038212 */ /* 0x008fc600078e3cff */
[----:B------:R-:W3:Y:S01]  /*03e0*/  @P1 LDG.E R20, desc[UR4][R10.64+0x24] ;  /* 0x000024040a141981 */ /* 0x000ee2000c1e1900 */
[----:B----4-:R-:W-:-:S03]  /*03f0*/  @P1 LOP3.LUT R15, R15, R22, RZ, 0x3c, !PT ;  /* 0x000000160f0f1212 */ /* 0x010fc600078e3cff */
[----:B------:R-:W4:Y:S01]  /*0400*/  @P2 LDG.E R22, desc[UR4][R10.64+0x38] ;  /* 0x000038040a162981 */ /* 0x000f22000c1e1900 */
[----:B------:R-:W-:-:S03]  /*0410*/  @P2 LOP3.LUT R15, R15, R26, RZ, 0x3c, !PT ;  /* 0x0000001a0f0f2212 */ /* 0x000fc600078e3cff */
[----:B------:R-:W4:Y:S01]  /*0420*/  @P4 LDG.E R26, desc[UR4][R10.64+0x50] ;  /* 0x000050040a1a4981 */ /* 0x000f22000c1e1900 */
[----:B------:R-:W-:-:S03]  /*0430*/  @!P0 LOP3.LUT R4, R4, R21, RZ, 0x3c, !PT ;  /* 0x0000001504048212 */ /* 0x000fc600078e3cff */
[----:B------:R-:W4:Y:S01]  /*0440*/  @P1 LDG.E R21, desc[UR4][R10.64+0x20] ;  /* 0x000020040a151981 */ /* 0x000f22000c1e1900 */
[----:B------:R-:W-:-:S03]  /*0450*/  @!P0 LOP3.LUT R2, R2, R23, RZ, 0x3c, !PT ;  /* 0x0000001702028212 */ /* 0x000fc600078e3cff */
[----:B------:R-:W4:Y:S01]  /*0460*/  @P2 LDG.E R23, desc[UR4][R10.64+0x2c] ;  /* 0x00002c040a172981 */ /* 0x000f22000c1e1900 */
[----:B------:R-:W-:-:S03]  /*0470*/  @P1 LOP3.LUT R4, R4, R25, RZ, 0x3c, !PT ;  /* 0x0000001904041212 */ /* 0x000fc600078e3cff */
[----:B------:R-:W4:Y:S01]  /*0480*/  @P2 LDG.E R25, desc[UR4][R10.64+0x34] ;  /* 0x000034040a192981 */ /* 0x000f22000c1e1900 */
[----:B--2---:R-:W-:-:S03]  /*0490*/  @!P0 LOP3.LUT R5, R5, R18, RZ, 0x3c, !PT ;  /* 0x0000001205058212 */ /* 0x004fc600078e3cff */
[----:B------:R-:W2:Y:S01]  /*04a0*/  @P1 LDG.E R18, desc[UR4][R10.64+0x1c] ;  /* 0x00001c040a121981 */ /* 0x000ea2000c1e1900 */
[----:B---3--:R-:W-:-:S03]  /*04b0*/  @P1 LOP3.LUT R3, R3, R20, RZ, 0x3c, !PT ;  /* 0x0000001403031212 */ /* 0x008fc600078e3cff */
[----:B------:R-:W3:Y:S01]  /*04c0*/  @P2 LDG.E R20, desc[UR4][R10.64+0x30] ;  /* 0x000030040a142981 */ /* 0x000ee2000c1e1900 */
[----:B----4-:R-:W-:-:S03]  /*04d0*/  @P2 LOP3.LUT R3, R3, R22, RZ, 0x3c, !PT ;  /* 0x0000001603032212 */ /* 0x010fc600078e3cff */
[----:B------:R-:W4:Y:S01]  /*04e0*/  @P3 LDG.E R22, desc[UR4][R10.64+0x4c] ;  /* 0x00004c040a163981 */ /* 0x000f22000c1e1900 */
[----:B------:R-:W-:-:S04]  /*04f0*/  @P3 LOP3.LUT R15, R15, R28, RZ, 0x3c, !PT ;  /* 0x0000001c0f0f3212 */ /* 0x000fc800078e3cff */
[----:B------:R-:W-:Y:S02]  /*0500*/  @P4 LOP3.LUT R15, R15, R26, RZ, 0x3c, !PT ;  /* 0x0000001a0f0f4212 */ /* 0x000fe400078e3cff */
[----:B------:R-:W-:Y:S01]  /*0510*/  @P1 LOP3.LUT R2, R2, R21, RZ, 0x3c, !PT ;  /* 0x0000001502021212 */ /* 0x000fe200078e3cff */
[----:B------:R-:W4:Y:S04]  /*0520*/  @P5 LDG.E R26, desc[UR4][R10.64+0x64] ;  /* 0x000064040a1a5981 */ /* 0x000f28000c1e1900 */
[----:B------:R-:W4:Y:S01]  /*0530*/  @P3 LDG.E R21, desc[UR4][R10.64+0x40] ;  /* 0x000040040a153981 */ /* 0x000f22000c1e1900 */
[----:B------:R-:W-:Y:S02]  /*0540*/  @P2 LOP3.LUT R4, R4, R23, RZ, 0x3c, !PT ;  /* 0x0000001704042212 */ /* 0x000fe400078e3cff */
[----:B------:R-:W-:Y:S01]  /*0550*/  @P2 LOP3.LUT R2, R2, R25, RZ, 0x3c, !PT ;  /* 0x0000001902022212 */ /* 0x000fe200078e3cff */
[----:B------:R-:W4:Y:S04]  /*0560*/  @P3 LDG.E R23, desc[UR4][R10.64+0x48] ;  /* 0x000048040a173981 */ /* 0x000f28000c1e1900 */
[----:B------:R-:W4:Y:S01]  /*0570*/  @P4 LDG.E R25, desc[UR4][R10.64+0x54] ;  /* 0x000054040a194981 */ /* 0x000f22000c1e1900 */
[----:B--2---:R-:W-:-:S03]  /*0580*/  @P1 LOP3.LUT R5, R5, R18, RZ, 0x3c, !PT ;  /* 0x0000001205051212 */ /* 0x004fc600078e3cff */
[----:B------:R-:W2:Y:S01]  /*0590*/  @P3 LDG.E R18, desc[UR4][R10.64+0x44] ;  /* 0x000044040a123981 */ /* 0x000ea2000c1e1900 */
[----:B---3--:R-:W-:-:S03]  /*05a0*/  @P2 LOP3.LUT R5, R5, R20, RZ, 0x3c, !PT ;  /* 0x0000001405052212 */ /* 0x008fc600078e3cff */
[----:B------:R-:W3:Y:S01]  /*05b0*/  @P4 LDG.E R20, desc[UR4][R10.64+0x58] ;  /* 0x000058040a144981 */ /* 0x000ee2000c1e1900 */
[----:B----4-:R-:W-:-:S03]  /*05c0*/  @P3 LOP3.LUT R3, R3, R22, RZ, 0x3c, !PT ;  /* 0x0000001603033212 */ /* 0x010fc600078e3cff */
[----:B------:R-:W4:Y:S01]  /*05d0*/  @P4 LDG.E R22, desc[UR4][R10.64+0x60] ;  /* 0x000060040a164981 */ /* 0x000f22000c1e1900 */
[----:B------:R-:W-:Y:S02]  /*05e0*/  LOP3.LUT P0, RZ, R24, 0x80, RZ, 0xc0, !PT ;  /* 0x0000008018ff7812 */ /* 0x000fe4000780c0ff */
[----:B------:R-:W-:Y:S02]  /*05f0*/  @P5 LOP3.LUT R15, R15, R26, RZ, 0x3c, !PT ;  /* 0x0000001a0f0f5212 */ /* 0x000fe400078e3cff */
[----:B------:R-:W4:Y:S01]  /*0600*/  @P6 LDG.E R26, desc[UR4][R10.64+0x78] ;  /* 0x000078040a1a6981 */ /* 0x000f22000c1e1900 */
[----:B------:R-:W-:-:S03]  /*0610*/  @P3 LOP3.LUT R4, R4, R21, RZ, 0x3c, !PT ;  /* 0x0000001504043212 */ /* 0x000fc600078e3cff */
[----:B------:R-:W4:Y:S01]  /*0620*/  @P4 LDG.E R21, desc[UR4][R10.64+0x5c] ;  /* 0x00005c040a154981 */ /* 0x000f22000c1e1900 */
[----:B------:R-:W-:-:S03]  /*0630*/  @P3 LOP3.LUT R2, R2, R23, RZ, 0x3c, !PT ;  /* 0x0000001702023212 */ /* 0x000fc600078e3cff */
[----:B------:R-:W4:Y:S01]  /*0640*/  @P5 LDG.E R23, desc[UR4][R10.64+0x68] ;  /* 0x000068040a175981 */ /* 0x000f22000c1e1900 */
[----:B------:R-:W-:-:S03]  /*0650*/  @P4 LOP3.LUT R4, R4, R25, RZ, 0x3c, !PT ;  /* 0x0000001904044212 */ /* 0x000fc600078e3cff */
[----:B------:R-:W4:Y:S01]  /*0660*/  @P5 LDG.E R25, desc[UR4][R10.64+0x70] ;  /* 0x000070040a195981 */ /* 0x000f22000c1e1900 */
[----:B--2---:R-:W-:-:S03]  /*0670*/  @P3 LOP3.LUT R5, R5, R18, RZ, 0x3c, !PT ;  /* 0x0000001205053212 */ /* 0x004fc600078e3cff */
[----:B------:R-:W2:Y:S01]  /*0680*/  @P5 LDG.E R18, desc[UR4][R10.64+0x6c] ;  /* 0x00006c040a125981 */ /* 0x000ea2000c1e1900 */
[----:B---3--:R-:W-:-:S03]  /*0690*/  @P4 LOP3.LUT R5, R5, R20, RZ, 0x3c, !PT ;  /* 0x0000001405054212 */ /* 0x008fc600078e3cff */
[----:B------:R-:W3:Y:S01]  /*06a0*/  @P5 LDG.E R20, desc[UR4][R10.64+0x74] ;  /* 0x000074040a145981 */ /* 0x000ee2000c1e1900 */
[----:B----4-:R-:W-:-:S03]  /*06b0*/  @P4 LOP3.LUT R3, R3, R22, RZ, 0x3c, !PT ;  /* 0x0000001603034212 */ /* 0x010fc600078e3cff */
[----:B------:R-:W4:Y:S01]  /*06c0*/  @P0 LDG.E R22, desc[UR4][R10.64+0x8c] ;  /* 0x00008c040a160981 */ /* 0x000f22000c1e1900 */
[----:B------:R-:W-:-:S03]  /*06d0*/  @P6 LOP3.LUT R15, R15, R26, RZ, 0x3c, !PT ;  /* 0x0000001a0f0f6212 */ /* 0x000fc600078e3cff */
        /* <DEDUP_REMOVED lines=13> */
[----:B------:R-:W-:Y:S02]  /*07b0*/  @P6 LOP3.LUT R4, R4, R27, RZ, 0x3c, !PT ;  /* 0x0000001b04046212 */ /* 0x000fe400078e3cff */
[----:B------:R-:W-:Y:S02]  /*07c0*/  @P6 LOP3.LUT R2, R2, R21, RZ, 0x3c, !PT ;  /* 0x0000001502026212 */ /* 0x000fe400078e3cff */
[----:B------:R-:W-:Y:S02]  /*07d0*/  @P0 LOP3.LUT R4, R4, R23, RZ, 0x3c, !PT ;  /* 0x0000001704040212 */ /* 0x000fe400078e3cff */
[----:B------:R-:W-:Y:S02]  /*07e0*/  @P0 LOP3.LUT R2, R2, R25, RZ, 0x3c, !PT ;  /* 0x0000001902020212 */ /* 0x000fe400078e3cff */
[----:B--2---:R-:W-:Y:S02]  /*07f0*/  @P6 LOP3.LUT R5, R5, R18, RZ, 0x3c, !PT ;  /* 0x0000001205056212 */ /* 0x004fe400078e3cff */
[----:B---3--:R-:W-:-:S02]  /*0800*/  @P6 LOP3.LUT R3, R3, R20, RZ, 0x3c, !PT ;  /* 0x0000001403036212 */ /* 0x008fc400078e3cff */
[----:B----4-:R-:W-:Y:S02]  /*0810*/  @P0 LOP3.LUT R5, R5, R22, RZ, 0x3c, !PT ;  /* 0x0000001605050212 */ /* 0x010fe400078e3cff */
[----:B------:R-:W-:Y:S02]  /*0820*/  @P0 LOP3.LUT R3, R3, R26, RZ, 0x3c, !PT ;  /* 0x0000001a03030212 */ /* 0x000fe400078e3cff */
[----:B------:R-:W-:-:S13]  /*0830*/  R2P PR, R24.B1, 0x7f ;  /* 0x0000007f18007804 */ /* 0x000fda0000001000 */
[----:B------:R-:W2:Y:S04]  /*0840*/  @P0 LDG.E R18, desc[UR4][R10.64+0xa0] ;  /* 0x0000a0040a120981 */ /* 0x000ea8000c1e1900 */
[----:B------:R-:W3:Y:S04]  /*0850*/  @P1 LDG.E R22, desc[UR4][R10.64+0xb4] ;  /* 0x0000b4040a161981 */ /* 0x000ee8000c1e1900 */
[----:B------:R-:W4:Y:S04]  /*0860*/  @P2 LDG.E R26, desc[UR4][R10.64+0xc8] ;  /* 0x0000c8040a1a2981 */ /* 0x000f28000c1e1900 */
[----:B------:R-:W4:Y:S04]  /*0870*/  @P3 LDG.E R28, desc[UR4][R10.64+0xdc] ;  /* 0x0000dc040a1c3981 */ /* 0x000f28000c1e1900 */
[----:B------:R-:W4:Y:S04]  /*0880*/  @P0 LDG.E R23, desc[UR4][R10.64+0xa4] ;  /* 0x0000a4040a170981 */ /* 0x000f28000c1e1900 */
[----:B------:R-:W4:Y:S04]  /*0890*/  @P0 LDG.E R20, desc[UR4][R10.64+0xa8] ;  /* 0x0000a8040a140981 */ /* 0x000f28000c1e1900 */
[----:B------:R-:W4:Y:S04]  /*08a0*/  @P4 LDG.E R25, desc[UR4][R10.64+0xf0] ;  /* 0x0000f0040a194981 */ /* 0x000f28000c1e1900 */
        /* <DEDUP_REMOVED lines=21> */
[----:B------:R-:W-:Y:S02]  /*0a00*/  LOP3.LUT P0, RZ, R24, 0x8000, RZ, 0xc0, !PT ;  /* 0x0000800018ff7812 */ /* 0x000fe4000780c0ff */
[----:B----4-:R-:W-:Y:S01]  /*0a10*/  @P5 LOP3.LUT R15, R15, R26, RZ, 0x3c, !PT ;  /* 0x0000001a0f0f5212 */ /* 0x010fe200078e3cff */
[----:B------:R-:W4:Y:S04]  /*0a20*/  @P3 LDG.E R24, desc[UR4][R10.64+0xe4] ;  /* 0x0000e4040a183981 */ /* 0x000f28000c1e1900 */
[----:B------:R-:W2:Y:S01]  /*0a30*/  @P6 LDG.E R26, desc[UR4][R10.64+0x118] ;  /* 0x000118040a1a6981 */ /* 0x000ea2000c1e1900 */
        /* <DEDUP_REMOVED lines=8> */
[----:B---3--:R-:W-:-:S03]  /*0ac0*/  @P2 LOP3.LUT R3, R3, R22, RZ, 0x3c, !PT ;  /* 0x0000001603032212 */ /* 0x008fc600078e3cff */
[----:B------:R-:W3:Y:S01]  /*0ad0*/  @P4 LDG.E R22, desc[UR4][R10.64+0x100] ;  /* 0x000100040a164981 */ /* 0x000ee2000c1e1900 */
[----:B--2---:R-:W-:-:S03]  /*0ae0*/  @P6 LOP3.LUT R15, R15, R26, RZ, 0x3c, !PT ;  /* 0x0000001a0f0f6212 */ /* 0x004fc600078e3cff */
[----:B------:R-:W2:Y:S01]  /*0af0*/  @P0 LDG.E R26, desc[UR4][R10.64+0x12c] ;  /* 0x00012c040a1a0981 */ /* 0x000ea2000c1e1900 */
[----:B----4-:R-:W-:-:S03]  /*0b00*/  @P2 LOP3.LUT R2, R2, R23, RZ, 0x3c, !PT ;  /* 0x0000001702022212 */ /* 0x010fc600078e3cff */
[----:B------:R-:W4:Y:S01]  /*0b10*/  @P4 LDG.E R23, desc[UR4][R10.64+0xfc] ;  /* 0x0000fc040a174981 */ /* 0x000f22000c1e1900 */
[----:B------:R-:W-:-:S03]  /*0b20*/  @P2 LOP3.LUT R5, R5, R20, RZ, 0x3c, !PT ;  /* 0x0000001405052212 */ /* 0x000fc600078e3cff */
[----:B------:R-:W4:Y:S01]  /*0b30*/  @P4 LDG.E R20, desc[UR4][R10.64+0xf8] ;  /* 0x0000f8040a144981 */ /* 0x000f22000c1e1900 */
[----:B------:R-:W-:Y:S02]  /*0b40*/  @P3 LOP3.LUT R2, R2, R27, RZ, 0x3c, !PT ;  /* 0x0000001b02023212 */ /* 0x000fe400078e3cff */
[----:B------:R-:W-:Y:S01]  /*0b50*/  @P3 LOP3.LUT R4, R4, R25, RZ, 0x3c, !PT ;  /* 0x0000001904043212 */ /* 0x000fe200078e3cff */
[----:B------:R-:W4:Y:S01]  /*0b60*/  @P5 LDG.E R27, desc[UR4][R10.64+0x110] ;  /* 0x000110040a1b5981 */ /* 0x000f22000c1e1900 */
[----:B------:R-:W-:-:S03]  /*0b70*/  @P3 LOP3.LUT R5, R5, R24, RZ, 0x3c, !PT ;  /* 0x0000001805053212 */ /* 0x000fc600078e3cff */
[----:B------:R-:W4:Y:S04]  /*0b80*/  @P5 LDG.E R25, desc[UR4][R10.64+0x108] ;  /* 0x000108040a195981 */ /* 0x000f28000c1e1900 */
        /* <DEDUP_REMOVED lines=19> */
[----:B------:R-:W-:-:S05]  /*0cc0*/  VIADD R19, R19, 0x10 ;  /* 0x0000001013137836 */ /* 0x000fca0000000000 */
[----:B------:R-:W-:Y:S02]  /*0cd0*/  ISETP.NE.AND P1, PT, R19, 0x20, PT ;  /* 0x000000201300780c */ /* 0x000fe40003f25270 */
[----:B------:R-:W-:Y:S02]  /*0ce0*/  @P5 LOP3.LUT R3, R3, R18, RZ, 0x3c, !PT ;  /* 0x0000001203035212 */ /* 0x000fe400078e3cff */
[----:B------:R-:W-:Y:S02]  /*0cf0*/  @P6 LOP3.LUT R4, R4, R21, RZ, 0x3c, !PT ;  /* 0x0000001504046212 */ /* 0x000fe400078e3cff */
[----:B---3--:R-:W-:-:S04]  /*0d00*/  @P6 LOP3.LUT R3, R3, R22, RZ, 0x3c, !PT ;  /* 0x0000001603036212 */ /* 0x008fc800078e3cff */
[----:B--2---:R-:W-:Y:S02]  /*0d10*/  @P0 LOP3.LUT R3, R3, R26, RZ, 0x3c, !PT ;  /* 0x0000001a03030212 */ /* 0x004fe400078e3cff */
[----:B----4-:R-:W-:Y:S02]  /*0d20*/  @P6 LOP3.LUT R2, R2, R23, RZ, 0x3c, !PT ;  /* 0x0000001702026212 */ /* 0x010fe400078e3cff */
[----:B------:R-:W-:Y:S02]  /*0d30*/  @P6 LOP3.LUT R5, R5, R20, RZ, 0x3c, !PT ;  /* 0x0000001405056212 */ /* 0x000fe400078e3cff */
[----:B------:R-:W-:Y:S02]  /*0d40*/  @P0 LOP3.LUT R2, R2, R27, RZ, 0x3c, !PT ;  /* 0x0000001b02020212 */ /* 0x000fe400078e3cff */
[----:B------:R-:W-:Y:S02]  /*0d50*/  @P0 LOP3.LUT R4, R4, R25, RZ, 0x3c, !PT ;  /* 0x0000001904040212 */ /* 0x000fe400078e3cff */
[----:B------:R-:W-:Y:S01]  /*0d60*/  @P0 LOP3.LUT R5, R5, R24, RZ, 0x3c, !PT ;  /* 0x0000001805050212 */ /* 0x000fe200078e3cff */
[----:B------:R-:W-:Y:S06]  /*0d70*/  @P1 BRA `(.L_x_54) ;  /* 0xfffffff400481947 */ /* 0x000fec000383ffff */
[----:B------:R-:W-:-:S05]  /*0d80*/  VIADD R17, R17, 0x1 ;  /* 0x0000000111117836 */ /* 0x000fca0000000000 */
[----:B------:R-:W-:-:S13]  /*0d90*/  ISETP.NE.AND P0, PT, R17, 0x5, PT ;  /* 0x000000051100780c */ /* 0x000fda0003f05270 */
[----:B------:R-:W-:Y:S05]  /*0da0*/  @P0 BRA `(.L_x_55) ;  /* 0xfffffff400300947 */ /* 0x000fea000383ffff */
[----:B------:R1:W-:Y:S01]  /*0db0*/  STG.E.64 desc[UR4][R6.64+0x8], R4 ;  /* 0x0000080406007986 */ /* 0x0003e2000c101b04 */
[----:B------:R-:W-:Y:S01]  /*0dc0*/  VIADD R14, R14, 0x1 ;  /* 0x000000010e0e7836 */ /* 0x000fe20000000000 */
[----:B------:R-:W-:Y:S02]  /*0dd0*/  LOP3.LUT R11, R13, 0x3, RZ, 0xc0, !PT ;  /* 0x000000030d0b7812 */ /* 0x000fe400078ec0ff */
[----:B------:R1:W-:Y:S02]  /*0de0*/  STG.E.64 desc[UR4][R6.64+0x10], R2 ;  /* 0x0000100206007986 */ /* 0x0003e4000c101b04 */
[----:B------:R-:W-:Y:S02]  /*0df0*/  ISETP.GE.U32.AND P0, PT, R14, R11, PT ;  /* 0x0000000b0e00720c */ /* 0x000fe40003f06070 */
[----:B------:R1:W-:Y:S11]  /*0e00*/  STG.E desc[UR4][R6.64+0x4], R15 ;  /* 0x0000040f06007986 */ /* 0x0003f6000c101904 */
[----:B------:R-:W-:Y:S05]  /*0e10*/  @!P0 BRA `(.L_x_56) ;  /* 0xfffffff400048947 */ /* 0x000fea000383ffff */
.L_x_53:
[----:B------:R-:W-:Y:S05]  /*0e20*/  BSYNC.RECONVERGENT B1 ;  /* 0x0000000000017941 */ /* 0x000fea0003800200 */
.L_x_52:
[C---:B------:R-:W-:Y:S01]  /*0e30*/  ISETP.GT.U32.AND P0, PT, R13.reuse, 0x3, PT ;  /* 0x000000030d00780c */ /* 0x040fe20003f04070 */
[----:B------:R-:W-:Y:S01]  /*0e40*/  VIADD R12, R12, 0x1 ;  /* 0x000000010c0c7836 */ /* 0x000fe20000000000 */
[--C-:B------:R-:W-:Y:S02]  /*0e50*/  SHF.R.U64 R13, R13, 0x2, R0.reuse ;  /* 0x000000020d0d7819 */ /* 0x100fe40000001200 */
[----:B------:R-:W-:Y:S02]  /*0e60*/  ISETP.GT.U32.AND.EX P0, PT, R0, RZ, PT, P0 ;  /* 0x000000ff0000720c */ /* 0x000fe40003f04100 */
[----:B------:R-:W-:-:S11]  /*0e70*/  SHF.R.U32.HI R0, RZ, 0x2, R0 ;  /* 0x00000002ff007819 */ /* 0x000fd60000011600 */
[----:B------:R-:W-:Y:S05]  /*0e80*/  @P0 BRA `(.L_x_57) ;  /* 0xfffffff000c80947 */ /* 0x000fea000383ffff */
.L_x_51:
[----:B------:R-:W-:Y:S05]  /*0e90*/  BSYNC.RECONVERGENT B0 ;  /* 0x0000000000007941 */ /* 0x000fea0003800200 */
.L_x_50:
[----:B------:R-:W-:Y:S04]  /*0ea0*/  STG.E.64 desc[UR4][R6.64+0x18], RZ ;  /* 0x000018ff06007986 */ /* 0x000fe8000c101b04 */
[----:B------:R-:W-:Y:S04]  /*0eb0*/  STG.E desc[UR4][R6.64+0x20], RZ ;  /* 0x000020ff06007986 */ /* 0x000fe8000c101904 */
[----:B------:R-:W-:Y:S01]  /*0ec0*/  STG.E.64 desc[UR4][R6.64+0x28], RZ ;  /* 0x000028ff06007986 */ /* 0x000fe2000c101b04 */
[----:B------:R-:W-:Y:S05]  /*0ed0*/  EXIT ;  /* 0x000000000000794d */ /* 0x000fea0003800000 */
.L_x_58:
        /* <DEDUP_REMOVED lines=10> */
.L_x_62:


//--------------------- .nv.global.init           --------------------------
	.section	.nv.global.init,"aw",@progbits
	.align	4
.nv.global.init:
	.type		mrg32k3aM1SubSeq,@object
	.size		mrg32k3aM1SubSeq,(mrg32k3aM2SubSeq - mrg32k3aM1SubSeq)
mrg32k3aM1SubSeq:
        /*0000*/ 	.byte	0x0b, 0xcc, 0xee, 0x04, 0x73, 0x29, 0x8b, 0x6f, 0xf6, 0x53, 0x03, 0xf6, 0x23, 0xf6, 0xea, 0xda
        /* <DEDUP_REMOVED lines=125> */
	.type		mrg32k3aM2SubSeq,@object
	.size		mrg32k3aM2SubSeq,(mrg32k3aM1 - mrg32k3aM2SubSeq)
mrg32k3aM2SubSeq:
        /* <DEDUP_REMOVED lines=126> */
	.type		mrg32k3aM1,@object
	.size		mrg32k3aM1,(mrg32k3aM1Seq - mrg32k3aM1)
mrg32k3aM1:
        /* <DEDUP_REMOVED lines=144> */
	.type		mrg32k3aM1Seq,@object
	.size		mrg32k3aM1Seq,(mrg32k3aM2 - mrg32k3aM1Seq)
mrg32k3aM1Seq:
        /* <DEDUP_REMOVED lines=144> */
	.type		mrg32k3aM2,@object
	.size		mrg32k3aM2,(mrg32k3aM2Seq - mrg32k3aM2)
mrg32k3aM2:
        /* <DEDUP_REMOVED lines=144> */
	.type		mrg32k3aM2Seq,@object
	.size		mrg32k3aM2Seq,(precalc_xorwow_matrix - mrg32k3aM2Seq)
mrg32k3aM2Seq:
        /* <DEDUP_REMOVED lines=144> */
	.type		precalc_xorwow_matrix,@object
	.size		precalc_xorwow_matrix,(precalc_xorwow_offset_matrix - precalc_xorwow_matrix)
precalc_xorwow_matrix:
        /* <DEDUP_REMOVED lines=6400> */
	.type		precalc_xorwow_offset_matrix,@object
	.size		precalc_xorwow_offset_matrix,(.L_1 - precalc_xorwow_offset_matrix)
precalc_xorwow_offset_matrix:
        /* <DEDUP_REMOVED lines=6400> */
.L_1:


//--------------------- .nv.shared.reserved.0     --------------------------
	.section	.nv.shared.reserved.0,"aw",@nobits
	.weak		__nv_reservedSMEM_offset_0_alias
	.size		__nv_reservedSMEM_offset_0_alias, 0, 64
	.other		__nv_reservedSMEM_offset_0_alias,@"STO_CUDA_RESERVED_SHARED STV_DEFAULT"
__nv_reservedSMEM_offset_0_alias:
	.zero		0
	.zero		64


//--------------------- .nv.constant0._Z13update_policyPfS_S_fi --------------------------
	.section	.nv.constant0._Z13update_policyPfS_S_fi,"a",@progbits
	.sectionflags	@""
	.align	4
.nv.constant0._Z13update_policyPfS_S_fi:
	.zero		928


//--------------------- .nv.constant0._Z13select_actionP17curandStateXORWOWPfPii --------------------------
	.section	.nv.constant0._Z13select_actionP17curandStateXORWOWPfPii,"a",@progbits
	.sectionflags	@""
	.align	4
.nv.constant0._Z13select_actionP17curandStateXORWOWPfPii:
	.zero		924


//--------------------- .nv.constant0._Z17init_random_stateP17curandStateXORWOWm --------------------------
	.section	.nv.constant0._Z17init_random_stateP17curandStateXORWOWm,"a",@progbits
	.sectionflags	@""
	.align	4
.nv.constant0._Z17init_random_stateP17curandStateXORWOWm:
	.zero		912


//--------------------- SYMBOLS --------------------------

	.type		.nv.reservedSmem.offset0,@object
	.size		.nv.reservedSmem.offset0,0x4
